	.target	sm_90a

	.elftype	@"ET_EXEC"


//--------------------- .note.nv.tkinfo           --------------------------
	.section	.note.nv.tkinfo,"",@"SHT_NOTE"
	.sectionflags	@"SHF_NOTE_NV_TKINFO"
	.tkinfo
        /*0018*/ 	.word	0x00000002
        /*0030*/ 	.string	""
        /*0030*/ 	.string	"ptxas"
        /*0030*/ 	.string	"Cuda compilation tools, release 13.0, V13.0.88"
        /*0030*/ 	.string	"Build cuda_13.0.r13.0/compiler.36424714_0"
        /*0030*/ 	.string	"-arch sm_90a -m 64 "



//--------------------- .note.nv.cuinfo           --------------------------
	.section	.note.nv.cuinfo,"",@"SHT_NOTE"
	.sectionflags	@"SHF_NOTE_NV_CUINFO"
        /*0018*/ 	.short	0x0002
        /*001a*/ 	.short	0x005a
        /*001c*/ 	.short	0x0082
	.zero		2


//--------------------- .nv.info                  --------------------------
	.section	.nv.info,"",@"SHT_CUDA_INFO"
	.align	4


	//----- nvinfo : EIATTR_REGCOUNT
	.align		4
        /*0000*/ 	.byte	0x04, 0x2f
        /*0002*/ 	.short	(.L_15 - .L_14)
	.align		4
.L_14:
        /*0004*/ 	.word	index@(_ZN7cutlass13device_kernelINS_4gemm6kernel13GemmUniversalIN4cute5tupleIJiiiiEEENS1_10collective13CollectiveMmaINS1_34MainloopSm90TmaGmmaWarpSpecializedILi9ENS5_IJNS4_1CILi4EEESB_NSA_ILi1EEEEEENS1_35KernelTmaWarpSpecializedCooperativeEEENS5_IJNSA_ILi128EEENSA_ILi256EEENSA_ILi32EEEEEENS_6half_tENS5_IJlSC_lEEESK_SL_NS4_8TiledMMAINS4_8MMA_AtomIJNS4_4SM904GMMA26MMA_64x256x16_F32F16F16_SSILNSP_5MajorE0ELSR_0ELNSP_7ScaleInE1ELSS_1EEEEEENS4_6LayoutINS5_IJNSA_ILi2EEESC_SC_EEENS5_IJSC_NSA_ILi0EEESY_EEEEENS5_IJNS4_10UnderscoreES11_S11_EEEEENS4_23SM90_TMA_LOAD_MULTICASTENS4_14ComposedLayoutINS4_7SwizzleILi2ELi4ELi3EEENS4_18smem_ptr_flag_bitsILi16EEENSV_INS5_IJNSA_ILi8EEESI_EEENS5_IJSI_SC_EEEEEEEvNS4_8identityES14_S1E_vS1F_EENS_8epilogue10collective6detail29Sm90TmaWarpSpecializedAdapterINS1I_15DefaultEpilogueISK_SL_SL_NS1H_6thread17LinearCombinationISK_Li1EffLNS1M_9ScaleType4KindE0ELNS_15FloatRoundStyleE2ESK_EENS1_15EpilogueDefaultEEEEEvvEEEEvNT_6ParamsE)
        /*0008*/ 	.word	0x000000a8


	//----- nvinfo : EIATTR_FRAME_SIZE
	.align		4
.L_15:
        /*000c*/ 	.byte	0x04, 0x11
        /*000e*/ 	.short	(.L_17 - .L_16)
	.align		4
.L_16:
        /*0010*/ 	.word	index@(_ZN7cutlass13device_kernelINS_4gemm6kernel13GemmUniversalIN4cute5tupleIJiiiiEEENS1_10collective13CollectiveMmaINS1_34MainloopSm90TmaGmmaWarpSpecializedILi9ENS5_IJNS4_1CILi4EEESB_NSA_ILi1EEEEEENS1_35KernelTmaWarpSpecializedCooperativeEEENS5_IJNSA_ILi128EEENSA_ILi256EEENSA_ILi32EEEEEENS_6half_tENS5_IJlSC_lEEESK_SL_NS4_8TiledMMAINS4_8MMA_AtomIJNS4_4SM904GMMA26MMA_64x256x16_F32F16F16_SSILNSP_5MajorE0ELSR_0ELNSP_7ScaleInE1ELSS_1EEEEEENS4_6LayoutINS5_IJNSA_ILi2EEESC_SC_EEENS5_IJSC_NSA_ILi0EEESY_EEEEENS5_IJNS4_10UnderscoreES11_S11_EEEEENS4_23SM90_TMA_LOAD_MULTICASTENS4_14ComposedLayoutINS4_7SwizzleILi2ELi4ELi3EEENS4_18smem_ptr_flag_bitsILi16EEENSV_INS5_IJNSA_ILi8EEESI_EEENS5_IJSI_SC_EEEEEEEvNS4_8identityES14_S1E_vS1F_EENS_8epilogue10collective6detail29Sm90TmaWarpSpecializedAdapterINS1I_15DefaultEpilogueISK_SL_SL_NS1H_6thread17LinearCombinationISK_Li1EffLNS1M_9ScaleType4KindE0ELNS_15FloatRoundStyleE2ESK_EENS1_15EpilogueDefaultEEEEEvvEEEEvNT_6ParamsE)
        /*0014*/ 	.word	0x00000000


	//----- nvinfo : EIATTR_MIN_STACK_SIZE
	.align		4
.L_17:
        /*0018*/ 	.byte	0x04, 0x12
        /*001a*/ 	.short	(.L_19 - .L_18)
	.align		4
.L_18:
        /*001c*/ 	.word	index@(_ZN7cutlass13device_kernelINS_4gemm6kernel13GemmUniversalIN4cute5tupleIJiiiiEEENS1_10collective13CollectiveMmaINS1_34MainloopSm90TmaGmmaWarpSpecializedILi9ENS5_IJNS4_1CILi4EEESB_NSA_ILi1EEEEEENS1_35KernelTmaWarpSpecializedCooperativeEEENS5_IJNSA_ILi128EEENSA_ILi256EEENSA_ILi32EEEEEENS_6half_tENS5_IJlSC_lEEESK_SL_NS4_8TiledMMAINS4_8MMA_AtomIJNS4_4SM904GMMA26MMA_64x256x16_F32F16F16_SSILNSP_5MajorE0ELSR_0ELNSP_7ScaleInE1ELSS_1EEEEEENS4_6LayoutINS5_IJNSA_ILi2EEESC_SC_EEENS5_IJSC_NSA_ILi0EEESY_EEEEENS5_IJNS4_10UnderscoreES11_S11_EEEEENS4_23SM90_TMA_LOAD_MULTICASTENS4_14ComposedLayoutINS4_7SwizzleILi2ELi4ELi3EEENS4_18smem_ptr_flag_bitsILi16EEENSV_INS5_IJNSA_ILi8EEESI_EEENS5_IJSI_SC_EEEEEEEvNS4_8identityES14_S1E_vS1F_EENS_8epilogue10collective6detail29Sm90TmaWarpSpecializedAdapterINS1I_15DefaultEpilogueISK_SL_SL_NS1H_6thread17LinearCombinationISK_Li1EffLNS1M_9ScaleType4KindE0ELNS_15FloatRoundStyleE2ESK_EENS1_15EpilogueDefaultEEEEEvvEEEEvNT_6ParamsE)
        /*0020*/ 	.word	0x00000000
.L_19:


//--------------------- .nv.compat                --------------------------
	.section	.nv.compat,"",@"SHT_CUDA_COMPAT_INFO"
	.align	4
        /*0000*/ 	.byte	0x02, 0x09, 0x01, 0x00, 0x02, 0x02, 0x04, 0x00, 0x02, 0x05, 0x05, 0x00, 0x03, 0x07, 0x01, 0x01
        /*0010*/ 	.byte	0x02, 0x03, 0x01, 0x00, 0x02, 0x06, 0x01, 0x00, 0x04, 0x0b, 0x08, 0x00, 0x00, 0x00, 0x00, 0x00
        /*0020*/ 	.byte	0x00, 0x00, 0x00, 0x00


//--------------------- .nv.info._ZN7cutlass13device_kernelINS_4gemm6kernel13GemmUniversalIN4cute5tupleIJiiiiEEENS1_10collective13CollectiveMmaINS1_34MainloopSm90TmaGmmaWarpSpecializedILi9ENS5_IJNS4_1CILi4EEESB_NSA_ILi1EEEEEENS1_35KernelTmaWarpSpecializedCooperativeEEENS5_IJNSA_ILi128EEENSA_ILi256EEENSA_ILi32EEEEEENS_6half_tENS5_IJlSC_lEEESK_SL_NS4_8TiledMMAINS4_8MMA_AtomIJNS4_4SM904GMMA26MMA_64x256x16_F32F16F16_SSILNSP_5MajorE0ELSR_0ELNSP_7ScaleInE1ELSS_1EEEEEENS4_6LayoutINS5_IJNSA_ILi2EEESC_SC_EEENS5_IJSC_NSA_ILi0EEESY_EEEEENS5_IJNS4_10UnderscoreES11_S11_EEEEENS4_23SM90_TMA_LOAD_MULTICASTENS4_14ComposedLayoutINS4_7SwizzleILi2ELi4ELi3EEENS4_18smem_ptr_flag_bitsILi16EEENSV_INS5_IJNSA_ILi8EEESI_EEENS5_IJSI_SC_EEEEEEEvNS4_8identityES14_S1E_vS1F_EENS_8epilogue10collective6detail29Sm90TmaWarpSpecializedAdapterINS1I_15DefaultEpilogueISK_SL_SL_NS1H_6thread17LinearCombinationISK_Li1EffLNS1M_9ScaleType4KindE0ELNS_15FloatRoundStyleE2ESK_EENS1_15EpilogueDefaultEEEEEvvEEEEvNT_6ParamsE --------------------------
	.section	.nv.info._ZN7cutlass13device_kernelINS_4gemm6kernel13GemmUniversalIN4cute5tupleIJiiiiEEENS1_10collective13CollectiveMmaINS1_34MainloopSm90TmaGmmaWarpSpecializedILi9ENS5_IJNS4_1CILi4EEESB_NSA_ILi1EEEEEENS1_35KernelTmaWarpSpecializedCooperativeEEENS5_IJNSA_ILi128EEENSA_ILi256EEENSA_ILi32EEEEEENS_6half_tENS5_IJlSC_lEEESK_SL_NS4_8TiledMMAINS4_8MMA_AtomIJNS4_4SM904GMMA26MMA_64x256x16_F32F16F16_SSILNSP_5MajorE0ELSR_0ELNSP_7ScaleInE1ELSS_1EEEEEENS4_6LayoutINS5_IJNSA_ILi2EEESC_SC_EEENS5_IJSC_NSA_ILi0EEESY_EEEEENS5_IJNS4_10UnderscoreES11_S11_EEEEENS4_23SM90_TMA_LOAD_MULTICASTENS4_14ComposedLayoutINS4_7SwizzleILi2ELi4ELi3EEENS4_18smem_ptr_flag_bitsILi16EEENSV_INS5_IJNSA_ILi8EEESI_EEENS5_IJSI_SC_EEEEEEEvNS4_8identityES14_S1E_vS1F_EENS_8epilogue10collective6detail29Sm90TmaWarpSpecializedAdapterINS1I_15DefaultEpilogueISK_SL_SL_NS1H_6thread17LinearCombinationISK_Li1EffLNS1M_9ScaleType4KindE0ELNS_15FloatRoundStyleE2ESK_EENS1_15EpilogueDefaultEEEEEvvEEEEvNT_6ParamsE,"",@"SHT_CUDA_INFO"
	.sectionflags	@""
	.align	4


	//----- nvinfo : EIATTR_CUDA_API_VERSION
	.align		4
        /*0000*/ 	.byte	0x04, 0x37
        /*0002*/ 	.short	(.L_21 - .L_20)
.L_20:
        /*0004*/ 	.word	0x00000082


	//----- nvinfo : EIATTR_KPARAM_INFO
	.align		4
.L_21:
        /*0008*/ 	.byte	0x04, 0x17
        /*000a*/ 	.short	(.L_23 - .L_22)
.L_22:
        /*000c*/ 	.word	0x00000000
        /*0010*/ 	.short	0x0000
        /*0012*/ 	.short	0x0070
        /*0014*/ 	.byte	0x00, 0xf0, 0x01, 0x10


	//----- nvinfo : EIATTR_SPARSE_MMA_MASK
	.align		4
.L_23:
        /*0018*/ 	.byte	0x03, 0x50
        /*001a*/ 	.short	0x0000


	//----- nvinfo : EIATTR_MAXREG_COUNT
	.align		4
        /*001c*/ 	.byte	0x03, 0x1b
        /*001e*/ 	.short	0x00a8


	//----- nvinfo : EIATTR_NUM_BARRIERS
	.align		4
        /*0020*/ 	.byte	0x02, 0x4c
        /*0022*/ 	.byte	0x01
	.zero		1


	//----- nvinfo : EIATTR_EXTERNS
	.align		4
        /*0024*/ 	.byte	0x04, 0x0f
        /*0026*/ 	.short	(.L_25 - .L_24)


	//   ....[0]....
	.align		4
.L_24:
        /*0028*/ 	.word	index@(__assertfail)


	//----- nvinfo : EIATTR_MERCURY_ISA_VERSION
	.align		4
.L_25:
        /*002c*/ 	.byte	0x03, 0x5f
        /*002e*/ 	.short	0x0101


	//----- nvinfo : EIATTR_INT_WARP_WIDE_INSTR_OFFSETS
	.align		4
        /*0030*/ 	.byte	0x04, 0x31
        /*0032*/ 	.short	(.L_27 - .L_26)


	//   ....[0]....
.L_26:
        /*0034*/ 	.word	0x00000550


	//   ....[1]....
        /*0038*/ 	.word	0x00000580


	//   ....[2]....
        /*003c*/ 	.word	0x00000730


	//----- nvinfo : EIATTR_COOP_GROUP_MASK_REGIDS
	.align		4
.L_27:
        /*0040*/ 	.byte	0x04, 0x29
        /*0042*/ 	.short	(.L_29 - .L_28)


	//   ....[0]....
.L_28:
        /*0044*/ 	.word	0xffffffff


	//   ....[1]....
        /*0048*/ 	.word	0xffffffff


	//   ....[2]....
        /*004c*/ 	.word	0xffffffff


	//   ....[3]....
        /*0050*/ 	.word	0xffffffff


	//   ....[4]....
        /*0054*/ 	.word	0xffffffff


	//   ....[5]....
        /*0058*/ 	.word	0xffffffff


	//----- nvinfo : EIATTR_COOP_GROUP_INSTR_OFFSETS
	.align		4
.L_29:
        /*005c*/ 	.byte	0x04, 0x28
        /*005e*/ 	.short	(.L_31 - .L_30)


	//   ....[0]....
.L_30:
        /*0060*/ 	.word	0x00000060


	//   ....[1]....
        /*0064*/ 	.word	0x00000070


	//   ....[2]....
        /*0068*/ 	.word	0x00000130


	//   ....[3]....
        /*006c*/ 	.word	0x000003a0


	//   ....[4]....
        /*0070*/ 	.word	0x000008e0


	//   ....[5]....
        /*0074*/ 	.word	0x00001330


	//----- nvinfo : EIATTR_REG_RECONFIG
	.align		4
.L_31:
        /*0078*/ 	.byte	0x01, 0x54
	.zero		2


	//----- nvinfo : EIATTR_SYSCALL_OFFSETS
	.align		4
        /*007c*/ 	.byte	0x04, 0x46
        /*007e*/ 	.short	(.L_33 - .L_32)


	//   ....[0]....
.L_32:
        /*0080*/ 	.word	0x000014f0


	//----- nvinfo : EIATTR_MBARRIER_INSTR_OFFSETS
	.align		4
.L_33:
        /*0084*/ 	.byte	0x04, 0x39
        /*0086*/ 	.short	(.L_35 - .L_34)


	//   ....[0]....
.L_34:
        /*0088*/ 	.word	0x00000250
        /*008c*/ 	.word	0x000000ff
        /*0090*/ 	.word	0x00000000
        /*0094*/ 	.short	0x0100
        /*0096*/ 	.byte	0x08
	.zero		1


	//   ....[1]....
        /*0098*/ 	.word	0x00000260
        /*009c*/ 	.word	0x000000ff
        /*00a0*/ 	.word	0x00000048
        /*00a4*/ 	.short	0x0100
        /*00a6*/ 	.byte	0x08
	.zero		1


	//   ....[2]....
        /*00a8*/ 	.word	0x00000270
        /*00ac*/ 	.word	0x000000ff
        /*00b0*/ 	.word	0x00000008
        /*00b4*/ 	.short	0x0100
        /*00b6*/ 	.byte	0x08
	.zero		1


	//   ....[3]....
        /*00b8*/ 	.word	0x00000280
        /*00bc*/ 	.word	0x000000ff
        /*00c0*/ 	.word	0x00000050
        /*00c4*/ 	.short	0x0100
        /*00c6*/ 	.byte	0x08
	.zero		1


	//   ....[4]....
        /*00c8*/ 	.word	0x00000290
        /*00cc*/ 	.word	0x000000ff
        /*00d0*/ 	.word	0x00000010
        /*00d4*/ 	.short	0x0100
        /*00d6*/ 	.byte	0x08
	.zero		1


	//   ....[5]....
        /*00d8*/ 	.word	0x000002a0
        /*00dc*/ 	.word	0x000000ff
        /*00e0*/ 	.word	0x00000058
        /*00e4*/ 	.short	0x0100
        /*00e6*/ 	.byte	0x08
	.zero		1


	//   ....[6]....
        /*00e8*/ 	.word	0x000002b0
        /*00ec*/ 	.word	0x000000ff
        /*00f0*/ 	.word	0x00000018
        /*00f4*/ 	.short	0x0100
        /*00f6*/ 	.byte	0x08
	.zero		1


	//   ....[7]....
        /*00f8*/ 	.word	0x000002c0
        /*00fc*/ 	.word	0x000000ff
        /*0100*/ 	.word	0x00000060
        /*0104*/ 	.short	0x0100
        /*0106*/ 	.byte	0x08
	.zero		1


	//   ....[8]....
        /*0108*/ 	.word	0x000002d0
        /*010c*/ 	.word	0x000000ff
        /*0110*/ 	.word	0x00000020
        /*0114*/ 	.short	0x0100
        /*0116*/ 	.byte	0x08
	.zero		1


	//   ....[9]....
        /*0118*/ 	.word	0x000002e0
        /*011c*/ 	.word	0x000000ff
        /*0120*/ 	.word	0x00000068
        /*0124*/ 	.short	0x0100
        /*0126*/ 	.byte	0x08
	.zero		1


	//   ....[10]....
        /*0128*/ 	.word	0x000002f0
        /*012c*/ 	.word	0x000000ff
        /*0130*/ 	.word	0x00000028
        /*0134*/ 	.short	0x0100
        /*0136*/ 	.byte	0x08
	.zero		1


	//   ....[11]....
        /*0138*/ 	.word	0x00000300
        /*013c*/ 	.word	0x000000ff
        /*0140*/ 	.word	0x00000070
        /*0144*/ 	.short	0x0100
        /*0146*/ 	.byte	0x08
	.zero		1


	//   ....[12]....
        /*0148*/ 	.word	0x00000310
        /*014c*/ 	.word	0x000000ff
        /*0150*/ 	.word	0x00000030
        /*0154*/ 	.short	0x0100
        /*0156*/ 	.byte	0x08
	.zero		1


	//   ....[13]....
        /*0158*/ 	.word	0x00000320
        /*015c*/ 	.word	0x000000ff
        /*0160*/ 	.word	0x00000078
        /*0164*/ 	.short	0x0100
        /*0166*/ 	.byte	0x08
	.zero		1


	//   ....[14]....
        /*0168*/ 	.word	0x00000330
        /*016c*/ 	.word	0x000000ff
        /*0170*/ 	.word	0x00000038
        /*0174*/ 	.short	0x0100
        /*0176*/ 	.byte	0x08
	.zero		1


	//   ....[15]....
        /*0178*/ 	.word	0x00000340
        /*017c*/ 	.word	0x000000ff
        /*0180*/ 	.word	0x00000080
        /*0184*/ 	.short	0x0100
        /*0186*/ 	.byte	0x08
	.zero		1


	//   ....[16]....
        /*0188*/ 	.word	0x00000350
        /*018c*/ 	.word	0x000000ff
        /*0190*/ 	.word	0x00000040
        /*0194*/ 	.short	0x0100
        /*0196*/ 	.byte	0x08
	.zero		1


	//   ....[17]....
        /*0198*/ 	.word	0x00000360
        /*019c*/ 	.word	0x000000ff
        /*01a0*/ 	.word	0x00000088
        /*01a4*/ 	.short	0x0100
        /*01a6*/ 	.byte	0x08
	.zero		1


	//   ....[18]....
        /*01a8*/ 	.word	0x000007c0
        /*01ac*/ 	.word	0x000000ff
        /*01b0*/ 	.word	0x000000a0
        /*01b4*/ 	.short	0x0100
        /*01b6*/ 	.byte	0x06
	.zero		1


	//   ....[19]....
        /*01b8*/ 	.word	0x00000860
        /*01bc*/ 	.word	0x000000ff
        /*01c0*/ 	.word	0x000000a8
        /*01c4*/ 	.short	0x0100
        /*01c6*/ 	.byte	0x06
	.zero		1


	//   ....[20]....
        /*01c8*/ 	.word	0x000015b0
        /*01cc*/ 	.word	0x00000003
        /*01d0*/ 	.word	0x00000000
        /*01d4*/ 	.short	0x010a
        /*01d6*/ 	.byte	0x3f
	.zero		1


	//   ....[21]....
        /*01d8*/ 	.word	0x000015f0
        /*01dc*/ 	.word	0x00000003
        /*01e0*/ 	.word	0x00000000
        /*01e4*/ 	.short	0x010a
        /*01e6*/ 	.byte	0x3f
	.zero		1


	//   ....[22]....
        /*01e8*/ 	.word	0x000018d0
        /*01ec*/ 	.word	0x00000005
        /*01f0*/ 	.word	0x00000000
        /*01f4*/ 	.short	0x010a
        /*01f6*/ 	.byte	0x3f
	.zero		1


	//   ....[23]....
        /*01f8*/ 	.word	0x00001910
        /*01fc*/ 	.word	0x00000005
        /*0200*/ 	.word	0x00000000
        /*0204*/ 	.short	0x010a
        /*0206*/ 	.byte	0x3f
	.zero		1


	//   ....[24]....
        /*0208*/ 	.word	0x00001a80
        /*020c*/ 	.word	0x00000005
        /*0210*/ 	.word	0x00000000
        /*0214*/ 	.short	0x0101
        /*0216*/ 	.byte	0x3f
	.zero		1


	//   ....[25]....
        /*0218*/ 	.word	0x00001ca0
        /*021c*/ 	.word	0x00000003
        /*0220*/ 	.word	0x00000000
        /*0224*/ 	.short	0x0101
        /*0226*/ 	.byte	0x3f
	.zero		1


	//   ....[26]....
        /*0228*/ 	.word	0x0000abb0
        /*022c*/ 	.word	0x0000000e
        /*0230*/ 	.word	0x00000048
        /*0234*/ 	.short	0x010a
        /*0236*/ 	.byte	0x3f
	.zero		1


	//   ....[27]....
        /*0238*/ 	.word	0x0000af60
        /*023c*/ 	.word	0x00000006
        /*0240*/ 	.word	0x000000a8
        /*0244*/ 	.short	0x0101
        /*0246*/ 	.byte	0x3f
	.zero		1


	//   ....[28]....
        /*0248*/ 	.word	0x0000b690
        /*024c*/ 	.word	0x00000007
        /*0250*/ 	.word	0x00000000
        /*0254*/ 	.short	0x010a
        /*0256*/ 	.byte	0x3f
	.zero		1


	//   ....[29]....
        /*0258*/ 	.word	0x0000b710
        /*025c*/ 	.word	0x00000009
        /*0260*/ 	.word	0x00000000
        /*0264*/ 	.short	0x010a
        /*0266*/ 	.byte	0x3f
	.zero		1


	//   ....[30]....
        /*0268*/ 	.word	0x0000b7a0
        /*026c*/ 	.word	0x00000006
        /*0270*/ 	.word	0x00000000
        /*0274*/ 	.short	0x010a
        /*0276*/ 	.byte	0x3f
	.zero		1


	//   ....[31]....
        /*0278*/ 	.word	0x0000b830
        /*027c*/ 	.word	0x00000009
        /*0280*/ 	.word	0x00000000
        /*0284*/ 	.short	0x010a
        /*0286*/ 	.byte	0x3f
	.zero		1


	//   ....[32]....
        /*0288*/ 	.word	0x0000b8c0
        /*028c*/ 	.word	0x00000006
        /*0290*/ 	.word	0x00000000
        /*0294*/ 	.short	0x010a
        /*0296*/ 	.byte	0x3f
	.zero		1


	//   ....[33]....
        /*0298*/ 	.word	0x0000b950
        /*029c*/ 	.word	0x00000009
        /*02a0*/ 	.word	0x00000000
        /*02a4*/ 	.short	0x010a
        /*02a6*/ 	.byte	0x3f
	.zero		1


	//   ....[34]....
        /*02a8*/ 	.word	0x0000b9e0
        /*02ac*/ 	.word	0x00000006
        /*02b0*/ 	.word	0x00000000
        /*02b4*/ 	.short	0x010a
        /*02b6*/ 	.byte	0x3f
	.zero		1


	//   ....[35]....
        /*02b8*/ 	.word	0x0000ba70
        /*02bc*/ 	.word	0x00000009
        /*02c0*/ 	.word	0x00000000
        /*02c4*/ 	.short	0x010a
        /*02c6*/ 	.byte	0x3f
	.zero		1


	//   ....[36]....
        /*02c8*/ 	.word	0x0000bb00
        /*02cc*/ 	.word	0x00000003
        /*02d0*/ 	.word	0x00000000
        /*02d4*/ 	.short	0x010a
        /*02d6*/ 	.byte	0x3f
	.zero		1


	//   ....[37]....
        /*02d8*/ 	.word	0x0000bb60
        /*02dc*/ 	.word	0x00000003
        /*02e0*/ 	.word	0x00000000
        /*02e4*/ 	.short	0x010a
        /*02e6*/ 	.byte	0x3f
	.zero		1


	//   ....[38]....
        /*02e8*/ 	.word	0x0000bbb0
        /*02ec*/ 	.word	0x00000005
        /*02f0*/ 	.word	0x00000000
        /*02f4*/ 	.short	0x010a
        /*02f6*/ 	.byte	0x3f
	.zero		1


	//   ....[39]....
        /*02f8*/ 	.word	0x0000bc80
        /*02fc*/ 	.word	0x0000000e
        /*0300*/ 	.word	0x00000048
        /*0304*/ 	.short	0x010a
        /*0306*/ 	.byte	0x3f
	.zero		1


	//   ....[40]....
        /*0308*/ 	.word	0x0000bd50
        /*030c*/ 	.word	0x00000007
        /*0310*/ 	.word	0x00000000
        /*0314*/ 	.short	0x010a
        /*0316*/ 	.byte	0x3f
	.zero		1


	//   ....[41]....
        /*0318*/ 	.word	0x0000bda0
        /*031c*/ 	.word	0x00000009
        /*0320*/ 	.word	0x00000000
        /*0324*/ 	.short	0x010a
        /*0326*/ 	.byte	0x3f
	.zero		1


	//   ....[42]....
        /*0328*/ 	.word	0x0000bdf0
        /*032c*/ 	.word	0x00000006
        /*0330*/ 	.word	0x00000000
        /*0334*/ 	.short	0x010a
        /*0336*/ 	.byte	0x3f
	.zero		1


	//   ....[43]....
        /*0338*/ 	.word	0x0000be40
        /*033c*/ 	.word	0x00000009
        /*0340*/ 	.word	0x00000000
        /*0344*/ 	.short	0x010a
        /*0346*/ 	.byte	0x3f
	.zero		1


	//   ....[44]....
        /*0348*/ 	.word	0x0000be90
        /*034c*/ 	.word	0x00000006
        /*0350*/ 	.word	0x00000000
        /*0354*/ 	.short	0x010a
        /*0356*/ 	.byte	0x3f
	.zero		1


	//   ....[45]....
        /*0358*/ 	.word	0x0000bee0
        /*035c*/ 	.word	0x00000009
        /*0360*/ 	.word	0x00000000
        /*0364*/ 	.short	0x010a
        /*0366*/ 	.byte	0x3f
	.zero		1


	//   ....[46]....
        /*0368*/ 	.word	0x0000bf30
        /*036c*/ 	.word	0x00000006
        /*0370*/ 	.word	0x00000000
        /*0374*/ 	.short	0x010a
        /*0376*/ 	.byte	0x3f
	.zero		1


	//   ....[47]....
        /*0378*/ 	.word	0x0000bf80
        /*037c*/ 	.word	0x00000009
        /*0380*/ 	.word	0x00000000
        /*0384*/ 	.short	0x010a
        /*0386*/ 	.byte	0x3f
	.zero		1


	//----- nvinfo : EIATTR_NUM_MBARRIERS
	.align		4
.L_35:
        /*0388*/ 	.byte	0x03, 0x38
        /*038a*/ 	.short	0x0014


	//----- nvinfo : EIATTR_EXIT_INSTR_OFFSETS
	.align		4
        /*038c*/ 	.byte	0x04, 0x1c
        /*038e*/ 	.short	(.L_37 - .L_36)


	//   ....[0]....
.L_36:
        /*0390*/ 	.word	0x00000a40


	//   ....[1]....
        /*0394*/ 	.word	0x00001260


	//   ....[2]....
        /*0398*/ 	.word	0x0000a1a0


	//   ....[3]....
        /*039c*/ 	.word	0x0000a700


	//   ....[4]....
        /*03a0*/ 	.word	0x0000bb50


	//----- nvinfo : EIATTR_MAX_THREADS
	.align		4
.L_37:
        /*03a4*/ 	.byte	0x04, 0x05
        /*03a6*/ 	.short	(.L_39 - .L_38)
.L_38:
        /*03a8*/ 	.word	0x00000180
        /*03ac*/ 	.word	0x00000001
        /*03b0*/ 	.word	0x00000001


	//----- nvinfo : EIATTR_CRS_STACK_SIZE
	.align		4
.L_39:
        /*03b4*/ 	.byte	0x04, 0x1e
        /*03b6*/ 	.short	(.L_41 - .L_40)
.L_40:
        /*03b8*/ 	.word	0x00000000


	//----- nvinfo : EIATTR_CBANK_PARAM_SIZE
	.align		4
.L_41:
        /*03bc*/ 	.byte	0x03, 0x19
        /*03be*/ 	.short	0x0470


	//----- nvinfo : EIATTR_PARAM_CBANK
	.align		4
        /*03c0*/ 	.byte	0x04, 0x0a
        /*03c2*/ 	.short	(.L_43 - .L_42)
	.align		4
.L_42:
        /*03c4*/ 	.word	index@(.nv.constant0._ZN7cutlass13device_kernelINS_4gemm6kernel13GemmUniversalIN4cute5tupleIJiiiiEEENS1_10collective13CollectiveMmaINS1_34MainloopSm90TmaGmmaWarpSpecializedILi9ENS5_IJNS4_1CILi4EEESB_NSA_ILi1EEEEEENS1_35KernelTmaWarpSpecializedCooperativeEEENS5_IJNSA_ILi128EEENSA_ILi256EEENSA_ILi32EEEEEENS_6half_tENS5_IJlSC_lEEESK_SL_NS4_8TiledMMAINS4_8MMA_AtomIJNS4_4SM904GMMA26MMA_64x256x16_F32F16F16_SSILNSP_5MajorE0ELSR_0ELNSP_7ScaleInE1ELSS_1EEEEEENS4_6LayoutINS5_IJNSA_ILi2EEESC_SC_EEENS5_IJSC_NSA_ILi0EEESY_EEEEENS5_IJNS4_10UnderscoreES11_S11_EEEEENS4_23SM90_TMA_LOAD_MULTICASTENS4_14ComposedLayoutINS4_7SwizzleILi2ELi4ELi3EEENS4_18smem_ptr_flag_bitsILi16EEENSV_INS5_IJNSA_ILi8EEESI_EEENS5_IJSI_SC_EEEEEEEvNS4_8identityES14_S1E_vS1F_EENS_8epilogue10collective6detail29Sm90TmaWarpSpecializedAdapterINS1I_15DefaultEpilogueISK_SL_SL_NS1H_6thread17LinearCombinationISK_Li1EffLNS1M_9ScaleType4KindE0ELNS_15FloatRoundStyleE2ESK_EENS1_15EpilogueDefaultEEEEEvvEEEEvNT_6ParamsE)
        /*03c8*/ 	.short	0x0210
        /*03ca*/ 	.short	0x0470


	//----- nvinfo : EIATTR_SW_WAR
	.align		4
.L_43:
        /*03cc*/ 	.byte	0x04, 0x36
        /*03ce*/ 	.short	(.L_45 - .L_44)
.L_44:
        /*03d0*/ 	.word	0x00000008
.L_45:


//--------------------- .nv.callgraph             --------------------------
	.section	.nv.callgraph,"",@"SHT_CUDA_CALLGRAPH"
	.align	4
	.sectionentsize	8
	.align		4
        /*0000*/ 	.word	0x00000000
	.align		4
        /*0004*/ 	.word	0xffffffff
	.align		4
        /*0008*/ 	.word	index@(_ZN7cutlass13device_kernelINS_4gemm6kernel13GemmUniversalIN4cute5tupleIJiiiiEEENS1_10collective13CollectiveMmaINS1_34MainloopSm90TmaGmmaWarpSpecializedILi9ENS5_IJNS4_1CILi4EEESB_NSA_ILi1EEEEEENS1_35KernelTmaWarpSpecializedCooperativeEEENS5_IJNSA_ILi128EEENSA_ILi256EEENSA_ILi32EEEEEENS_6half_tENS5_IJlSC_lEEESK_SL_NS4_8TiledMMAINS4_8MMA_AtomIJNS4_4SM904GMMA26MMA_64x256x16_F32F16F16_SSILNSP_5MajorE0ELSR_0ELNSP_7ScaleInE1ELSS_1EEEEEENS4_6LayoutINS5_IJNSA_ILi2EEESC_SC_EEENS5_IJSC_NSA_ILi0EEESY_EEEEENS5_IJNS4_10UnderscoreES11_S11_EEEEENS4_23SM90_TMA_LOAD_MULTICASTENS4_14ComposedLayoutINS4_7SwizzleILi2ELi4ELi3EEENS4_18smem_ptr_flag_bitsILi16EEENSV_INS5_IJNSA_ILi8EEESI_EEENS5_IJSI_SC_EEEEEEEvNS4_8identityES14_S1E_vS1F_EENS_8epilogue10collective6detail29Sm90TmaWarpSpecializedAdapterINS1I_15DefaultEpilogueISK_SL_SL_NS1H_6thread17LinearCombinationISK_Li1EffLNS1M_9ScaleType4KindE0ELNS_15FloatRoundStyleE2ESK_EENS1_15EpilogueDefaultEEEEEvvEEEEvNT_6ParamsE)
	.align		4
        /*000c*/ 	.word	index@(__assertfail)
	.align		4
        /*0010*/ 	.word	0x00000000
	.align		4
        /*0014*/ 	.word	0xfffffffe
	.align		4
        /*0018*/ 	.word	0x00000000
	.align		4
        /*001c*/ 	.word	0xfffffffd
	.align		4
        /*0020*/ 	.word	0x00000000
	.align		4
        /*0024*/ 	.word	0xfffffffc


//--------------------- .nv.constant4             --------------------------
	.section	.nv.constant4,"a",@progbits
	.align	8
	.align		8
.nv.constant4:
        /*0000*/ 	.dword	__assertfail
	.align		8
        /*0008*/ 	.dword	__unnamed_1
	.align		8
        /*0010*/ 	.dword	_ZN40_INTERNAL_1f7c59d0_4_k_cu_36eb539d_252934cuda3std3__45__cpo5beginE
	.align		8
        /*0018*/ 	.dword	_ZN40_INTERNAL_1f7c59d0_4_k_cu_36eb539d_252934cuda3std3__45__cpo3endE
	.align		8
        /*0020*/ 	.dword	_ZN40_INTERNAL_1f7c59d0_4_k_cu_36eb539d_252934cuda3std3__45__cpo6cbeginE
	.align		8
        /*0028*/ 	.dword	_ZN40_INTERNAL_1f7c59d0_4_k_cu_36eb539d_252934cuda3std3__45__cpo4cendE
	.align		8
        /*0030*/ 	.dword	_ZN40_INTERNAL_1f7c59d0_4_k_cu_36eb539d_252934cuda3std3__442_GLOBAL__N__1f7c59d0_4_k_cu_36eb539d_252936ignoreE
	.align		8
        /*0038*/ 	.dword	_ZN40_INTERNAL_1f7c59d0_4_k_cu_36eb539d_252934cuda3std3__419piecewise_constructE
	.align		8
        /*0040*/ 	.dword	_ZN40_INTERNAL_1f7c59d0_4_k_cu_36eb539d_252934cuda3std3__48in_placeE
	.align		8
        /*0048*/ 	.dword	_ZN40_INTERNAL_1f7c59d0_4_k_cu_36eb539d_252934cuda3std6ranges3__45__cpo4swapE
	.align		8
        /*0050*/ 	.dword	_ZN40_INTERNAL_1f7c59d0_4_k_cu_36eb539d_252934cuda3std6ranges3__45__cpo9iter_moveE
	.align		8
        /*0058*/ 	.dword	_ZN40_INTERNAL_1f7c59d0_4_k_cu_36eb539d_252934cute7productE
	.align		8
        /*0060*/ 	.dword	_ZN40_INTERNAL_1f7c59d0_4_k_cu_36eb539d_252934cute1_E
	.align		8
        /*0068*/ 	.dword	$str$22
	.align		8
        /*0070*/ 	.dword	$str$23


//--------------------- .text._ZN7cutlass13device_kernelINS_4gemm6kernel13GemmUniversalIN4cute5tupleIJiiiiEEENS1_10collective13CollectiveMmaINS1_34MainloopSm90TmaGmmaWarpSpecializedILi9ENS5_IJNS4_1CILi4EEESB_NSA_ILi1EEEEEENS1_35KernelTmaWarpSpecializedCooperativeEEENS5_IJNSA_ILi128EEENSA_ILi256EEENSA_ILi32EEEEEENS_6half_tENS5_IJlSC_lEEESK_SL_NS4_8TiledMMAINS4_8MMA_AtomIJNS4_4SM904GMMA26MMA_64x256x16_F32F16F16_SSILNSP_5MajorE0ELSR_0ELNSP_7ScaleInE1ELSS_1EEEEEENS4_6LayoutINS5_IJNSA_ILi2EEESC_SC_EEENS5_IJSC_NSA_ILi0EEESY_EEEEENS5_IJNS4_10UnderscoreES11_S11_EEEEENS4_23SM90_TMA_LOAD_MULTICASTENS4_14ComposedLayoutINS4_7SwizzleILi2ELi4ELi3EEENS4_18smem_ptr_flag_bitsILi16EEENSV_INS5_IJNSA_ILi8EEESI_EEENS5_IJSI_SC_EEEEEEEvNS4_8identityES14_S1E_vS1F_EENS_8epilogue10collective6detail29Sm90TmaWarpSpecializedAdapterINS1I_15DefaultEpilogueISK_SL_SL_NS1H_6thread17LinearCombinationISK_Li1EffLNS1M_9ScaleType4KindE0ELNS_15FloatRoundStyleE2ESK_EENS1_15EpilogueDefaultEEEEEvvEEEEvNT_6ParamsE --------------------------
	.section	.text._ZN7cutlass13device_kernelINS_4gemm6kernel13GemmUniversalIN4cute5tupleIJiiiiEEENS1_10collective13CollectiveMmaINS1_34MainloopSm90TmaGmmaWarpSpecializedILi9ENS5_IJNS4_1CILi4EEESB_NSA_ILi1EEEEEENS1_35KernelTmaWarpSpecializedCooperativeEEENS5_IJNSA_ILi128EEENSA_ILi256EEENSA_ILi32EEEEEENS_6half_tENS5_IJlSC_lEEESK_SL_NS4_8TiledMMAINS4_8MMA_AtomIJNS4_4SM904GMMA26MMA_64x256x16_F32F16F16_SSILNSP_5MajorE0ELSR_0ELNSP_7ScaleInE1ELSS_1EEEEEENS4_6LayoutINS5_IJNSA_ILi2EEESC_SC_EEENS5_IJSC_NSA_ILi0EEESY_EEEEENS5_IJNS4_10UnderscoreES11_S11_EEEEENS4_23SM90_TMA_LOAD_MULTICASTENS4_14ComposedLayoutINS4_7SwizzleILi2ELi4ELi3EEENS4_18smem_ptr_flag_bitsILi16EEENSV_INS5_IJNSA_ILi8EEESI_EEENS5_IJSI_SC_EEEEEEEvNS4_8identityES14_S1E_vS1F_EENS_8epilogue10collective6detail29Sm90TmaWarpSpecializedAdapterINS1I_15DefaultEpilogueISK_SL_SL_NS1H_6thread17LinearCombinationISK_Li1EffLNS1M_9ScaleType4KindE0ELNS_15FloatRoundStyleE2ESK_EENS1_15EpilogueDefaultEEEEEvvEEEEvNT_6ParamsE,"ax",@progbits
	.align	128
.text._ZN7cutlass13device_kernelINS_4gemm6kernel13GemmUniversalIN4cute5tupleIJiiiiEEENS1_10collective13CollectiveMmaINS1_34MainloopSm90TmaGmmaWarpSpecializedILi9ENS5_IJNS4_1CILi4EEESB_NSA_ILi1EEEEEENS1_35KernelTmaWarpSpecializedCooperativeEEENS5_IJNSA_ILi128EEENSA_ILi256EEENSA_ILi32EEEEEENS_6half_tENS5_IJlSC_lEEESK_SL_NS4_8TiledMMAINS4_8MMA_AtomIJNS4_4SM904GMMA26MMA_64x256x16_F32F16F16_SSILNSP_5MajorE0ELSR_0ELNSP_7ScaleInE1ELSS_1EEEEEENS4_6LayoutINS5_IJNSA_ILi2EEESC_SC_EEENS5_IJSC_NSA_ILi0EEESY_EEEEENS5_IJNS4_10UnderscoreES11_S11_EEEEENS4_23SM90_TMA_LOAD_MULTICASTENS4_14ComposedLayoutINS4_7SwizzleILi2ELi4ELi3EEENS4_18smem_ptr_flag_bitsILi16EEENSV_INS5_IJNSA_ILi8EEESI_EEENS5_IJSI_SC_EEEEEEEvNS4_8identityES14_S1E_vS1F_EENS_8epilogue10collective6detail29Sm90TmaWarpSpecializedAdapterINS1I_15DefaultEpilogueISK_SL_SL_NS1H_6thread17LinearCombinationISK_Li1EffLNS1M_9ScaleType4KindE0ELNS_15FloatRoundStyleE2ESK_EENS1_15EpilogueDefaultEEEEEvvEEEEvNT_6ParamsE:
        .type           _ZN7cutlass13device_kernelINS_4gemm6kernel13GemmUniversalIN4cute5tupleIJiiiiEEENS1_10collective13CollectiveMmaINS1_34MainloopSm90TmaGmmaWarpSpecializedILi9ENS5_IJNS4_1CILi4EEESB_NSA_ILi1EEEEEENS1_35KernelTmaWarpSpecializedCooperativeEEENS5_IJNSA_ILi128EEENSA_ILi256EEENSA_ILi32EEEEEENS_6half_tENS5_IJlSC_lEEESK_SL_NS4_8TiledMMAINS4_8MMA_AtomIJNS4_4SM904GMMA26MMA_64x256x16_F32F16F16_SSILNSP_5MajorE0ELSR_0ELNSP_7ScaleInE1ELSS_1EEEEEENS4_6LayoutINS5_IJNSA_ILi2EEESC_SC_EEENS5_IJSC_NSA_ILi0EEESY_EEEEENS5_IJNS4_10UnderscoreES11_S11_EEEEENS4_23SM90_TMA_LOAD_MULTICASTENS4_14ComposedLayoutINS4_7SwizzleILi2ELi4ELi3EEENS4_18smem_ptr_flag_bitsILi16EEENSV_INS5_IJNSA_ILi8EEESI_EEENS5_IJSI_SC_EEEEEEEvNS4_8identityES14_S1E_vS1F_EENS_8epilogue10collective6detail29Sm90TmaWarpSpecializedAdapterINS1I_15DefaultEpilogueISK_SL_SL_NS1H_6thread17LinearCombinationISK_Li1EffLNS1M_9ScaleType4KindE0ELNS_15FloatRoundStyleE2ESK_EENS1_15EpilogueDefaultEEEEEvvEEEEvNT_6ParamsE,@function
        .size           _ZN7cutlass13device_kernelINS_4gemm6kernel13GemmUniversalIN4cute5tupleIJiiiiEEENS1_10collective13CollectiveMmaINS1_34MainloopSm90TmaGmmaWarpSpecializedILi9ENS5_IJNS4_1CILi4EEESB_NSA_ILi1EEEEEENS1_35KernelTmaWarpSpecializedCooperativeEEENS5_IJNSA_ILi128EEENSA_ILi256EEENSA_ILi32EEEEEENS_6half_tENS5_IJlSC_lEEESK_SL_NS4_8TiledMMAINS4_8MMA_AtomIJNS4_4SM904GMMA26MMA_64x256x16_F32F16F16_SSILNSP_5MajorE0ELSR_0ELNSP_7ScaleInE1ELSS_1EEEEEENS4_6LayoutINS5_IJNSA_ILi2EEESC_SC_EEENS5_IJSC_NSA_ILi0EEESY_EEEEENS5_IJNS4_10UnderscoreES11_S11_EEEEENS4_23SM90_TMA_LOAD_MULTICASTENS4_14ComposedLayoutINS4_7SwizzleILi2ELi4ELi3EEENS4_18smem_ptr_flag_bitsILi16EEENSV_INS5_IJNSA_ILi8EEESI_EEENS5_IJSI_SC_EEEEEEEvNS4_8identityES14_S1E_vS1F_EENS_8epilogue10collective6detail29Sm90TmaWarpSpecializedAdapterINS1I_15DefaultEpilogueISK_SL_SL_NS1H_6thread17LinearCombinationISK_Li1EffLNS1M_9ScaleType4KindE0ELNS_15FloatRoundStyleE2ESK_EENS1_15EpilogueDefaultEEEEEvvEEEEvNT_6ParamsE,(.L_x_338 - _ZN7cutlass13device_kernelINS_4gemm6kernel13GemmUniversalIN4cute5tupleIJiiiiEEENS1_10collective13CollectiveMmaINS1_34MainloopSm90TmaGmmaWarpSpecializedILi9ENS5_IJNS4_1CILi4EEESB_NSA_ILi1EEEEEENS1_35KernelTmaWarpSpecializedCooperativeEEENS5_IJNSA_ILi128EEENSA_ILi256EEENSA_ILi32EEEEEENS_6half_tENS5_IJlSC_lEEESK_SL_NS4_8TiledMMAINS4_8MMA_AtomIJNS4_4SM904GMMA26MMA_64x256x16_F32F16F16_SSILNSP_5MajorE0ELSR_0ELNSP_7ScaleInE1ELSS_1EEEEEENS4_6LayoutINS5_IJNSA_ILi2EEESC_SC_EEENS5_IJSC_NSA_ILi0EEESY_EEEEENS5_IJNS4_10UnderscoreES11_S11_EEEEENS4_23SM90_TMA_LOAD_MULTICASTENS4_14ComposedLayoutINS4_7SwizzleILi2ELi4ELi3EEENS4_18smem_ptr_flag_bitsILi16EEENSV_INS5_IJNSA_ILi8EEESI_EEENS5_IJSI_SC_EEEEEEEvNS4_8identityES14_S1E_vS1F_EENS_8epilogue10collective6detail29Sm90TmaWarpSpecializedAdapterINS1I_15DefaultEpilogueISK_SL_SL_NS1H_6thread17LinearCombinationISK_Li1EffLNS1M_9ScaleType4KindE0ELNS_15FloatRoundStyleE2ESK_EENS1_15EpilogueDefaultEEEEEvvEEEEvNT_6ParamsE)
        .other          _ZN7cutlass13device_kernelINS_4gemm6kernel13GemmUniversalIN4cute5tupleIJiiiiEEENS1_10collective13CollectiveMmaINS1_34MainloopSm90TmaGmmaWarpSpecializedILi9ENS5_IJNS4_1CILi4EEESB_NSA_ILi1EEEEEENS1_35KernelTmaWarpSpecializedCooperativeEEENS5_IJNSA_ILi128EEENSA_ILi256EEENSA_ILi32EEEEEENS_6half_tENS5_IJlSC_lEEESK_SL_NS4_8TiledMMAINS4_8MMA_AtomIJNS4_4SM904GMMA26MMA_64x256x16_F32F16F16_SSILNSP_5MajorE0ELSR_0ELNSP_7ScaleInE1ELSS_1EEEEEENS4_6LayoutINS5_IJNSA_ILi2EEESC_SC_EEENS5_IJSC_NSA_ILi0EEESY_EEEEENS5_IJNS4_10UnderscoreES11_S11_EEEEENS4_23SM90_TMA_LOAD_MULTICASTENS4_14ComposedLayoutINS4_7SwizzleILi2ELi4ELi3EEENS4_18smem_ptr_flag_bitsILi16EEENSV_INS5_IJNSA_ILi8EEESI_EEENS5_IJSI_SC_EEEEEEEvNS4_8identityES14_S1E_vS1F_EENS_8epilogue10collective6detail29Sm90TmaWarpSpecializedAdapterINS1I_15DefaultEpilogueISK_SL_SL_NS1H_6thread17LinearCombinationISK_Li1EffLNS1M_9ScaleType4KindE0ELNS_15FloatRoundStyleE2ESK_EENS1_15EpilogueDefaultEEEEEvvEEEEvNT_6ParamsE,@"STO_CUDA_ENTRY STV_DEFAULT"
_ZN7cutlass13device_kernelINS_4gemm6kernel13GemmUniversalIN4cute5tupleIJiiiiEEENS1_10collective13CollectiveMmaINS1_34MainloopSm90TmaGmmaWarpSpecializedILi9ENS5_IJNS4_1CILi4EEESB_NSA_ILi1EEEEEENS1_35KernelTmaWarpSpecializedCooperativeEEENS5_IJNSA_ILi128EEENSA_ILi256EEENSA_ILi32EEEEEENS_6half_tENS5_IJlSC_lEEESK_SL_NS4_8TiledMMAINS4_8MMA_AtomIJNS4_4SM904GMMA26MMA_64x256x16_F32F16F16_SSILNSP_5MajorE0ELSR_0ELNSP_7ScaleInE1ELSS_1EEEEEENS4_6LayoutINS5_IJNSA_ILi2EEESC_SC_EEENS5_IJSC_NSA_ILi0EEESY_EEEEENS5_IJNS4_10UnderscoreES11_S11_EEEEENS4_23SM90_TMA_LOAD_MULTICASTENS4_14ComposedLayoutINS4_7SwizzleILi2ELi4ELi3EEENS4_18smem_ptr_flag_bitsILi16EEENSV_INS5_IJNSA_ILi8EEESI_EEENS5_IJSI_SC_EEEEEEEvNS4_8identityES14_S1E_vS1F_EENS_8epilogue10collective6detail29Sm90TmaWarpSpecializedAdapterINS1I_15DefaultEpilogueISK_SL_SL_NS1H_6thread17LinearCombinationISK_Li1EffLNS1M_9ScaleType4KindE0ELNS_15FloatRoundStyleE2ESK_EENS1_15EpilogueDefaultEEEEEvvEEEEvNT_6ParamsE:
[----:B------:R-:W0:Y:S01]  /*0000*/  LDC R1, c[0x0][0x28] ;  /* 0x00000a00ff017b82 */ /* 0x000e220000000800 */
[----:B------:R-:W1:Y:S01]  /*0010*/  S2R R18, SR_TID.X ;  /* 0x0000000000127919 */ /* 0x000e620000002100 */
[----:B------:R-:W-:Y:S01]  /*0020*/  ELECT P0, URZ, PT ;  /* 0x00000000003f782f */ /* 0x000fe20003800000 */
[----:B------:R-:W-:Y:S01]  /*0030*/  BSSY B0, `(.L_x_0) ;  /* 0x000000f000007945 */ /* 0x000fe20003800000 */
[--C-:B-1----:R-:W-:Y:S02]  /*0040*/  SHF.R.U32.HI R0, RZ, 0x5, R18.reuse ;  /* 0x00000005ff007819 */ /* 0x102fe40000011612 */
[----:B------:R-:W-:-:S03]  /*0050*/  SHF.R.U32.HI R3, RZ, 0x7, R18 ;  /* 0x00000007ff037819 */ /* 0x000fc60000011612 */
[----:B------:R-:W1:Y:S04]  /*0060*/  SHFL.IDX PT, R2, R0, RZ, 0x1f ;  /* 0x00001fff00027589 */ /* 0x000e6800000e0000 */
[----:B------:R2:W3:Y:S01]  /*0070*/  SHFL.IDX PT, R5, R3, RZ, 0x1f ;  /* 0x00001fff03057589 */ /* 0x0004e200000e0000 */
[----:B-1----:R-:W-:-:S13]  /*0080*/  ISETP.NE.OR P0, PT, R2, RZ, !P0 ;  /* 0x000000ff0200720c */ /* 0x002fda0004705670 */
[----:B0-23--:R-:W-:Y:S05]  /*0090*/  @P0 BRA `(.L_x_1) ;  /* 0x0000000000200947 */ /* 0x00dfea0003800000 */
[----:B------:R-:W-:Y:S02]  /*00a0*/  ULDC.64 UR4, c[0x0][0x198] ;  /* 0x0000660000047ab9 */ /* 0x000fe40000000a00 */
[----:B------:R-:W-:Y:S02]  /*00b0*/  UIADD3 UR6, UP0, UR4, 0xf0, URZ ;  /* 0x000000f004067890 */ /* 0x000fe4000ff1e03f */
[----:B------:R-:W-:Y:S02]  /*00c0*/  UIADD3 UR4, UP1, UR4, 0x1f0, URZ ;  /* 0x000001f004047890 */ /* 0x000fe4000ff3e03f */
[----:B------:R-:W-:Y:S02]  /*00d0*/  UIADD3.X UR7, URZ, UR5, URZ, UP0, !UPT ;  /* 0x000000053f077290 */ /* 0x000fe400087fe43f */
[----:B------:R-:W-:-:S07]  /*00e0*/  UIADD3.X UR5, URZ, UR5, URZ, UP1, !UPT ;  /* 0x000000053f057290 */ /* 0x000fce0008ffe43f */
[----:B------:R0:W-:Y:S02]  /*00f0*/  UTMACCTL.PF [UR6] ;  /* 0x00000000060079b9 */ /* 0x0001e40008040000 */
[----:B------:R0:W-:Y:S02]  /*0100*/  UTMACCTL.PF [UR4] ;  /* 0x00000000040079b9 */ /* 0x0001e40008040000 */
[----:B0-----:R-:W-:Y:S01]  /*0110*/  NOP ;  /* 0x0000000000007918 */ /* 0x001fe20000000000 */
.L_x_1:
[----:B------:R-:W-:Y:S05]  /*0120*/  BSYNC B0 ;  /* 0x0000000000007941 */ /* 0x000fea0003800000 */
.L_x_0:
[----:B------:R-:W0:Y:S02]  /*0130*/  SHFL.IDX PT, R3, R0, RZ, 0x1f ;  /* 0x00001fff00037589 */ /* 0x000e2400000e0000 */
[----:B0-----:R-:W-:-:S13]  /*0140*/  ISETP.NE.AND P0, PT, R3, RZ, PT ;  /* 0x000000ff0300720c */ /* 0x001fda0003f05270 */
[----:B------:R-:W-:Y:S05]  /*0150*/  @P0 BRA `(.L_x_2) ;  /* 0x00000000008c0947 */ /* 0x000fea0003800000 */
[----:B------:R-:W-:Y:S01]  /*0160*/  ELECT P0, URZ, PT ;  /* 0x00000000003f782f */ /* 0x000fe20003800000 */
[----:B------:R-:W-:-:S12]  /*0170*/  BSSY B0, `(.L_x_2) ;  /* 0x0000021000007945 */ /* 0x000fd80003800000 */
[----:B------:R-:W-:Y:S05]  /*0180*/  @!P0 BRA `(.L_x_3) ;  /* 0x00000000007c8947 */ /* 0x000fea0003800000 */
[----:B------:R-:W0:Y:S01]  /*0190*/  S2UR UR8, SR_CgaCtaId ;  /* 0x00000000000879c3 */ /* 0x000e220000008800 */
[----:B------:R-:W-:Y:S01]  /*01a0*/  UMOV UR4, 0x400 ;  /* 0x0000040000047882 */ /* 0x000fe20000000000 */
[----:B------:R-:W-:Y:S01]  /*01b0*/  UMOV UR5, 0x1 ;  /* 0x0000000100057882 */ /* 0x000fe20000000000 */
[----:B------:R-:W-:Y:S02]  /*01c0*/  UMOV UR6, 0xe ;  /* 0x0000000e00067882 */ /* 0x000fe40000000000 */
[----:B------:R-:W-:-:S04]  /*01d0*/  UIADD3 UR6, -UR6, 0x100000, URZ ;  /* 0x0010000006067890 */ /* 0x000fc8000fffe13f */
[----:B------:R-:W-:Y:S02]  /*01e0*/  USHF.L.U32 UR7, UR6, 0xb, URZ ;  /* 0x0000000b06077899 */ /* 0x000fe4000800063f */
[----:B------:R-:W-:Y:S02]  /*01f0*/  USHF.L.U32 UR6, UR6, 0x1, URZ ;  /* 0x0000000106067899 */ /* 0x000fe4000800063f */
[----:B0-----:R-:W-:Y:S02]  /*0200*/  ULEA UR8, UR8, UR4, 0x18 ;  /* 0x0000000408087291 */ /* 0x001fe4000f8ec03f */
[----:B------:R-:W-:-:S04]  /*0210*/  UIADD3 UR4, -UR5, 0x100000, URZ ;  /* 0x0010000005047890 */ /* 0x000fc8000fffe13f */
[----:B------:R-:W-:Y:S02]  /*0220*/  USHF.L.U32 UR5, UR4, 0xb, URZ ;  /* 0x0000000b04057899 */ /* 0x000fe4000800063f */
[----:B------:R-:W-:Y:S01]  /*0230*/  USHF.L.U32 UR4, UR4, 0x1, URZ ;  /* 0x0000000104047899 */ /* 0x000fe2000800063f */
[----:B------:R-:W0:Y:S11]  /*0240*/  FENCE.VIEW.ASYNC.S ;  /* 0x00000000000073c6 */ /* 0x000e360000000000 */
[----:B0-----:R0:W1:Y:S01]  /*0250*/  SYNCS.EXCH.64 URZ, [UR8], UR4 ;  /* 0x00000004083f75b2 */ /* 0x0010620008000100 */
[----:B------:R0:W2:Y:S01]  /*0260*/  SYNCS.EXCH.64 URZ, [UR8+0x48], UR6 ;  /* 0x00004806083f75b2 */ /* 0x0000a20008000100 */
[----:B------:R0:W3:Y:S01]  /*0270*/  SYNCS.EXCH.64 URZ, [UR8+0x8], UR4 ;  /* 0x00000804083f75b2 */ /* 0x0000e20008000100 */
[----:B------:R0:W4:Y:S01]  /*0280*/  SYNCS.EXCH.64 URZ, [UR8+0x50], UR6 ;  /* 0x00005006083f75b2 */ /* 0x0001220008000100 */
[----:B------:R0:W0:Y:S01]  /*0290*/  SYNCS.EXCH.64 URZ, [UR8+0x10], UR4 ;  /* 0x00001004083f75b2 */ /* 0x0000220008000100 */
        /* <DEDUP_REMOVED lines=13> */
[----:B------:R-:W-:Y:S01]  /*0370*/  NOP ;  /* 0x0000000000007918 */ /* 0x000fe20000000000 */
.L_x_3:
[----:B0-----:R-:W-:Y:S05]  /*0380*/  BSYNC B0 ;  /* 0x0000000000007941 */ /* 0x001fea0003800000 */
.L_x_2:
[----:B------:R-:W-:Y:S01]  /*0390*/  SHF.R.S32.HI R7, RZ, 0x1f, R18 ;  /* 0x0000001fff077819 */ /* 0x000fe20000011412 */
[----:B------:R-:W0:Y:S01]  /*03a0*/  SHFL.IDX PT, R0, R0, RZ, 0x1f ;  /* 0x00001fff00007589 */ /* 0x000e2200000e0000 */
[----:B------:R-:W5:Y:S01]  /*03b0*/  S2UR UR8, SR_CTAID.X ;  /* 0x00000000000879c3 */ /* 0x000f620000002500 */
[----:B------:R-:W-:Y:S02]  /*03c0*/  ELECT P0, URZ, PT ;  /* 0x00000000003f782f */ /* 0x000fe40003800000 */
[----:B------:R-:W-:Y:S01]  /*03d0*/  LEA.HI R7, R7, R18, RZ, 0x7 ;  /* 0x0000001207077211 */ /* 0x000fe200078f38ff */
[----:B------:R-:W1:Y:S01]  /*03e0*/  S2R R4, SR_CTAID.Y ;  /* 0x0000000000047919 */ /* 0x000e620000002600 */
[----:B------:R-:W-:Y:S01]  /*03f0*/  SHF.R.S32.HI R8, RZ, 0x1f, R3 ;  /* 0x0000001fff087819 */ /* 0x000fe20000011403 */
[----:B------:R-:W-:Y:S01]  /*0400*/  ULDC UR4, c[0x0][0x150] ;  /* 0x0000540000047ab9 */ /* 0x000fe20000000800 */
[----:B------:R-:W-:Y:S01]  /*0410*/  LOP3.LUT R7, R7, 0xffffff80, RZ, 0xc0, !PT ;  /* 0xffffff8007077812 */ /* 0x000fe200078ec0ff */
[----:B------:R-:W-:Y:S01]  /*0420*/  NOP ;  /* 0x0000000000007918 */ /* 0x000fe20000000000 */
[----:B------:R-:W-:Y:S01]  /*0430*/  LEA.HI R8, R8, R3, RZ, 0x2 ;  /* 0x0000000308087211 */ /* 0x000fe200078f10ff */
[----:B------:R-:W2:Y:S01]  /*0440*/  LDC R10, c[0x0][0x144] ;  /* 0x00005100ff0a7b82 */ /* 0x000ea20000000800 */
[----:B------:R-:W-:Y:S01]  /*0450*/  NOP ;  /* 0x0000000000007918 */ /* 0x000fe20000000000 */
[----:B------:R-:W-:Y:S01]  /*0460*/  IMAD.IADD R6, R18, 0x1, -R7 ;  /* 0x0000000112067824 */ /* 0x000fe200078e0a07 */
[----:B------:R-:W-:Y:S01]  /*0470*/  LOP3.LUT R8, R8, 0x3ffffffc, RZ, 0xc0, !PT ;  /* 0x3ffffffc08087812 */ /* 0x000fe200078ec0ff */
[----:B------:R-:W-:Y:S01]  /*0480*/  IMAD.MOV.U32 R22, RZ, RZ, 0x1 ;  /* 0x00000001ff167424 */ /* 0x000fe200078e00ff */
[----:B------:R-:W-:-:S02]  /*0490*/  ISETP.NE.AND P3, PT, R5, RZ, PT ;  /* 0x000000ff0500720c */ /* 0x000fc40003f65270 */
[----:B------:R-:W-:Y:S01]  /*04a0*/  SHF.R.S32.HI R7, RZ, 0x1f, R6 ;  /* 0x0000001fff077819 */ /* 0x000fe20000011406 */
[----:B------:R-:W-:Y:S01]  /*04b0*/  IMAD.IADD R8, R3, 0x1, -R8 ;  /* 0x0000000103087824 */ /* 0x000fe200078e0a08 */
[----:B------:R-:W3:Y:S02]  /*04c0*/  LDC R12, c[0x0][0x140] ;  /* 0x00005000ff0c7b82 */ /* 0x000ee40000000800 */
[----:B------:R-:W-:Y:S02]  /*04d0*/  LEA.HI R7, R7, R6, RZ, 0x3 ;  /* 0x0000000607077211 */ /* 0x000fe400078f18ff */
[----:B0-----:R-:W-:Y:S02]  /*04e0*/  ISETP.NE.OR P0, PT, R0, RZ, !P0 ;  /* 0x000000ff0000720c */ /* 0x001fe40004705670 */
[--C-:B------:R-:W-:Y:S02]  /*04f0*/  SHF.R.S32.HI R0, RZ, 0x3, R7.reuse ;  /* 0x00000003ff007819 */ /* 0x100fe40000011407 */
[----:B------:R-:W-:-:S02]  /*0500*/  SHF.R.S32.HI R7, RZ, 0x1f, R7 ;  /* 0x0000001fff077819 */ /* 0x000fc40000011407 */
[----:B-----5:R-:W-:Y:S02]  /*0510*/  I2FP.F32.U32 R9, UR8 ;  /* 0x0000000800097c45 */ /* 0x020fe40008201000 */
[----:B------:R-:W-:-:S03]  /*0520*/  LEA.HI R7, R7, R0, RZ, 0x2 ;  /* 0x0000000007077211 */ /* 0x000fc600078f10ff */
[----:B------:R-:W-:Y:S01]  /*0530*/  FMUL R9, R9, UR4 ;  /* 0x0000000409097c20 */ /* 0x000fe20008400000 */
[----:B------:R-:W-:Y:S01]  /*0540*/  LOP3.LUT R7, R7, 0xfffffffc, RZ, 0xc0, !PT ;  /* 0xfffffffc07077812 */ /* 0x000fe200078ec0ff */
[----:B------:R-:W-:Y:S01]  /*0550*/  VOTEU.ALL UP0, P0 ;  /* 0x00000000003f7886 */ /* 0x000fe20000000000 */
[----:B-1----:R-:W-:Y:S01]  /*0560*/  I2FP.F32.U32 R11, R4 ;  /* 0x00000004000b7245 */ /* 0x002fe20000201000 */
[----:B------:R-:W-:Y:S01]  /*0570*/  ULDC UR4, c[0x0][0x154] ;  /* 0x0000550000047ab9 */ /* 0x000fe20000000800 */
[----:B------:R-:W-:Y:S01]  /*0580*/  VOTEU.ALL UP1, P0 ;  /* 0x00000000003f7886 */ /* 0x000fe20000020000 */
[----:B------:R-:W-:Y:S01]  /*0590*/  IMAD.IADD R7, R0, 0x1, -R7 ;  /* 0x0000000100077824 */ /* 0x000fe200078e0a07 */
[----:B------:R-:W0:Y:S01]  /*05a0*/  F2I.U32.TRUNC.NTZ R9, R9 ;  /* 0x0000000900097305 */ /* 0x000e22000020f000 */
[----:B------:R-:W1:Y:S01]  /*05b0*/  @!UP0 S2UR UR7, SR_CgaCtaId ;  /* 0x00000000000789c3 */ /* 0x000e620000008800 */
[----:B------:R-:W-:Y:S01]  /*05c0*/  @!UP0 UMOV UR6, 0x400 ;  /* 0x0000040000068882 */ /* 0x000fe20000000000 */
[----:B------:R-:W-:Y:S01]  /*05d0*/  IMAD R8, R8, 0x4, R7 ;  /* 0x0000000408087824 */ /* 0x000fe200078e0207 */
[----:B---3--:R-:W-:-:S04]  /*05e0*/  ISETP.EQ.U32.AND P2, PT, R12, 0x1, PT ;  /* 0x000000010c00780c */ /* 0x008fc80003f42070 */
[----:B------:R-:W-:-:S04]  /*05f0*/  SHF.R.S32.HI R3, RZ, 0x1f, R8 ;  /* 0x0000001fff037819 */ /* 0x000fc80000011408 */
[----:B------:R-:W-:Y:S01]  /*0600*/  LEA.HI R0, R3, R8, RZ, 0x2 ;  /* 0x0000000803007211 */ /* 0x000fe200078f10ff */
[----:B0-----:R-:W-:-:S03]  /*0610*/  IMAD.MOV R7, RZ, RZ, -R9 ;  /* 0x000000ffff077224 */ /* 0x001fc600078e0a09 */
[----:B------:R-:W-:Y:S01]  /*0620*/  LOP3.LUT R9, R0, 0xfffffffc, RZ, 0xc0, !PT ;  /* 0xfffffffc00097812 */ /* 0x000fe200078ec0ff */
[----:B--2---:R-:W-:Y:S02]  /*0630*/  IMAD R3, R10, R7, UR8 ;  /* 0x000000080a037e24 */ /* 0x004fe4000f8e0207 */
[----:B------:R-:W-:Y:S02]  /*0640*/  FMUL R10, R11, UR4 ;  /* 0x000000040b0a7c20 */ /* 0x000fe40008400000 */
[C---:B------:R-:W-:Y:S01]  /*0650*/  IMAD.IADD R0, R8.reuse, 0x1, -R9 ;  /* 0x0000000108007824 */ /* 0x040fe200078e0a09 */
[----:B------:R-:W0:Y:S01]  /*0660*/  LDC R7, c[0x0][0x148] ;  /* 0x00005200ff077b82 */ /* 0x000e220000000800 */
[----:B------:R-:W-:Y:S01]  /*0670*/  SHF.R.S32.HI R9, RZ, 0x1f, R2 ;  /* 0x0000001fff097819 */ /* 0x000fe20000011402 */
[----:B------:R-:W-:Y:S01]  /*0680*/  IMAD.SHL.U32 R11, R8, 0x4, RZ ;  /* 0x00000004080b7824 */ /* 0x000fe200078e00ff */
[----:B------:R-:W-:Y:S01]  /*0690*/  UMOV UR4, 0x20 ;  /* 0x0000002000047882 */ /* 0x000fe20000000000 */
[----:B------:R-:W-:Y:S01]  /*06a0*/  ISETP.NE.AND P4, PT, R0, R3, PT ;  /* 0x000000030000720c */ /* 0x000fe20003f85270 */
[----:B------:R-:W2:Y:S01]  /*06b0*/  F2I.U32.TRUNC.NTZ R10, R10 ;  /* 0x0000000a000a7305 */ /* 0x000ea2000020f000 */
[----:B------:R-:W-:Y:S01]  /*06c0*/  LEA.HI R9, R9, R2, RZ, 0x2 ;  /* 0x0000000209097211 */ /* 0x000fe200078f10ff */
[----:B------:R-:W-:-:S04]  /*06d0*/  @!UP0 UIADD3 UR4, -UR4, 0x100000, URZ ;  /* 0x0010000004048890 */ /* 0x000fc8000fffe13f */
[----:B------:R-:W-:Y:S02]  /*06e0*/  @!UP0 USHF.L.U32 UR5, UR4, 0xb, URZ ;  /* 0x0000000b04058899 */ /* 0x000fe4000800063f */
[----:B------:R-:W-:Y:S01]  /*06f0*/  @!UP0 USHF.L.U32 UR4, UR4, 0x1, URZ ;  /* 0x0000000104048899 */ /* 0x000fe2000800063f */
[----:B------:R-:W-:Y:S01]  /*0700*/  LOP3.LUT R152, R8, 0xc, R11, 0x78, !PT ;  /* 0x0000000c08987812 */ /* 0x000fe200078e780b */
[----:B-1----:R-:W-:Y:S01]  /*0710*/  @!UP0 ULEA UR6, UR7, UR6, 0x18 ;  /* 0x0000000607068291 */ /* 0x002fe2000f8ec03f */
[----:B------:R-:W-:Y:S01]  /*0720*/  LOP3.LUT R9, R9, 0xfffffffc, RZ, 0xc0, !PT ;  /* 0xfffffffc09097812 */ /* 0x000fe200078ec0ff */
[----:B------:R-:W-:Y:S01]  /*0730*/  VOTEU.ALL UP0, P0 ;  /* 0x00000000003f7886 */ /* 0x000fe20000000000 */
[----:B------:R-:W-:Y:S01]  /*0740*/  LOP3.LUT P0, RZ, R6, 0x7, RZ, 0xc0, !PT ;  /* 0x0000000706ff7812 */ /* 0x000fe2000780c0ff */
[----:B------:R-:W-:Y:S02]  /*0750*/  VIADD R6, R5, 0xffffffff ;  /* 0xffffffff05067836 */ /* 0x000fe40000000000 */
[----:B------:R-:W-:Y:S01]  /*0760*/  IMAD.IADD R0, R2, 0x1, -R9 ;  /* 0x0000000102007824 */ /* 0x000fe200078e0a09 */
[----:B------:R-:W-:-:S02]  /*0770*/  ISETP.LT.U32.AND P0, PT, R152, 0x10, !P0 ;  /* 0x000000109800780c */ /* 0x000fc40004701070 */
[----:B------:R-:W-:Y:S01]  /*0780*/  @P4 SHF.R.S32.HI R9, RZ, 0x1f, R152 ;  /* 0x0000001fff094819 */ /* 0x000fe20000011498 */
[----:B--2---:R-:W-:Y:S01]  /*0790*/  IMAD.MOV R21, RZ, RZ, -R10 ;  /* 0x000000ffff157224 */ /* 0x004fe200078e0a0a */
[C---:B------:R-:W-:Y:S01]  /*07a0*/  ISETP.NE.AND P1, PT, R0.reuse, 0x3, PT ;  /* 0x000000030000780c */ /* 0x040fe20003f25270 */
[----:B------:R-:W1:Y:S02]  /*07b0*/  FENCE.VIEW.ASYNC.S ;  /* 0x00000000000073c6 */ /* 0x000e640000000000 */
[----:B-1----:R1:W2:Y:S01]  /*07c0*/  @!UP0 SYNCS.EXCH.64 URZ, [UR6+0xa0], UR4 ;  /* 0x0000a004063f85b2 */ /* 0x0022a20008000100 */
[----:B------:R-:W-:Y:S01]  /*07d0*/  @P4 LEA.HI R9, R9, R152, RZ, 0x2 ;  /* 0x0000009809094211 */ /* 0x000fe200078f10ff */
[----:B0-----:R-:W-:Y:S01]  /*07e0*/  IMAD R2, R7, R21, R4 ;  /* 0x0000001507027224 */ /* 0x001fe200078e0204 */
[----:B------:R-:W-:Y:S02]  /*07f0*/  ISETP.EQ.OR P1, PT, R0, RZ, !P1 ;  /* 0x000000ff0000720c */ /* 0x000fe40004f22670 */
[----:B------:R-:W-:-:S02]  /*0800*/  @P4 SHF.R.S32.HI R9, RZ, 0x2, R9 ;  /* 0x00000002ff094819 */ /* 0x000fc40000011409 */
[----:B------:R-:W-:Y:S02]  /*0810*/  ISETP.EQ.AND P1, PT, R5, RZ, P1 ;  /* 0x000000ff0500720c */ /* 0x000fe40000f22270 */
[----:B------:R-:W-:Y:S02]  /*0820*/  @P4 ISETP.NE.AND P5, PT, R9, R2, PT ;  /* 0x000000020900420c */ /* 0x000fe40003fa5270 */
[----:B------:R-:W-:Y:S02]  /*0830*/  ISETP.GE.U32.AND P6, PT, R6, 0x2, PT ;  /* 0x000000020600780c */ /* 0x000fe40003fc6070 */
[----:B------:R-:W-:Y:S02]  /*0840*/  SEL R9, RZ, 0x1, !P0 ;  /* 0x00000001ff097807 */ /* 0x000fe40004000000 */
[----:B------:R-:W-:Y:S01]  /*0850*/  @P4 SEL R22, RZ, 0x1, P5 ;  /* 0x00000001ff164807 */ /* 0x000fe20002800000 */
[----:B------:R1:W0:Y:S01]  /*0860*/  @!UP1 SYNCS.EXCH.64 URZ, [UR6+0xa8], UR4 ;  /* 0x0000a804063f95b2 */ /* 0x0002220008000100 */
[----:B------:R-:W-:Y:S01]  /*0870*/  SEL R19, RZ, 0x1, !P1 ;  /* 0x00000001ff137807 */ /* 0x000fe20004800000 */
[----:B------:R-:W-:Y:S01]  /*0880*/  NOP ;  /* 0x0000000000007918 */ /* 0x000fe20000000000 */
[----:B------:R-:W-:-:S02]  /*0890*/  LOP3.LUT R22, R22, R9, RZ, 0xc0, !PT ;  /* 0x0000000916167212 */ /* 0x000fc400078ec0ff */
[----:B------:R-:W-:Y:S01]  /*08a0*/  SEL R19, R19, 0x2, P6 ;  /* 0x0000000213137807 */ /* 0x000fe20003000000 */
[----:B-12---:R-:W-:Y:S06]  /*08b0*/  @!P2 BRA `(.L_x_4) ;  /* 0x000000000008a947 */ /* 0x006fec0003800000 */
[----:B0---4-:R-:W-:Y:S01]  /*08c0*/  UCGABAR_ARV ;  /* 0x00000000000079c7 */ /* 0x011fe20008000000 */
[----:B------:R-:W-:Y:S05]  /*08d0*/  BRA `(.L_x_5) ;  /* 0x0000000000047947 */ /* 0x000fea0003800000 */
.L_x_4:
[----:B0---4-:R-:W-:Y:S01]  /*08e0*/  NOP ;  /* 0x0000000000007918 */ /* 0x011fe20000000000 */
.L_x_5:
[----:B------:R-:W0:Y:S01]  /*08f0*/  LDC R2, c[0x0][0x65c] ;  /* 0x00019700ff027b82 */ /* 0x000e220000000800 */
[----:B------:R-:W-:Y:S02]  /*0900*/  IMAD.U32 R8, RZ, RZ, UR8 ;  /* 0x00000008ff087e24 */ /* 0x000fe4000f8e00ff */
[----:B------:R-:W-:Y:S01]  /*0910*/  IMAD.MOV.U32 R9, RZ, RZ, RZ ;  /* 0x000000ffff097224 */ /* 0x000fe200078e00ff */
[----:B0-----:R-:W-:-:S04]  /*0920*/  ISETP.NE.AND P1, PT, R2, 0x1, PT ;  /* 0x000000010200780c */ /* 0x001fc80003f25270 */
[----:B------:R-:W-:-:S09]  /*0930*/  P2R R5, PR, RZ, 0x2 ;  /* 0x00000002ff057803 */ /* 0x000fd20000000000 */
[----:B------:R-:W0:Y:S01]  /*0940*/  @P1 LDC R17, c[0x0][0x10] ;  /* 0x00000400ff111b82 */ /* 0x000e220000000800 */
[----:B------:R-:W-:Y:S02]  /*0950*/  @P1 IMAD.MOV.U32 R5, RZ, RZ, RZ ;  /* 0x000000ffff051224 */ /* 0x000fe400078e00ff */
[----:B------:R-:W-:-:S05]  /*0960*/  @P1 IMAD.MOV.U32 R13, RZ, RZ, RZ ;  /* 0x000000ffff0d1224 */ /* 0x000fca00078e00ff */
[----:B------:R-:W1:Y:S01]  /*0970*/  @!P1 LDC R11, c[0x0][0xc] ;  /* 0x00000300ff0b9b82 */ /* 0x000e620000000800 */
[----:B0-----:R-:W-:-:S04]  /*0980*/  @P1 IMAD.WIDE.U32 R16, R17, UR8, R4 ;  /* 0x0000000811101c25 */ /* 0x001fc8000f8e0004 */
[----:B------:R-:W-:Y:S02]  /*0990*/  @P1 IMAD.IADD R17, R17, 0x1, R13 ;  /* 0x0000000111111824 */ /* 0x000fe400078e020d */
[----:B-1----:R-:W-:-:S04]  /*09a0*/  @!P1 IMAD.WIDE.U32 R8, R4, R11, R8 ;  /* 0x0000000b04089225 */ /* 0x002fc800078e0008 */
[----:B------:R-:W-:Y:S02]  /*09b0*/  @!P1 IMAD.MOV.U32 R16, RZ, RZ, R8 ;  /* 0x000000ffff109224 */ /* 0x000fe400078e0008 */
[----:B------:R-:W-:Y:S01]  /*09c0*/  @!P1 IMAD.MOV.U32 R17, RZ, RZ, R9 ;  /* 0x000000ffff119224 */ /* 0x000fe200078e0009 */
[----:B------:R-:W-:Y:S06]  /*09d0*/  @!P2 BRA `(.L_x_6) ;  /* 0x00000000000ca947 */ /* 0x000fec0003800000 */
[----:B------:R-:W-:Y:S01]  /*09e0*/  UCGABAR_WAIT ;  /* 0x0000000000007dc7 */ /* 0x000fe20008000000 */
[----:B------:R-:W-:Y:S01]  /*09f0*/  CCTL.IVALL ;  /* 0x00000000ff00798f */ /* 0x000fe20002000000 */
[----:B------:R-:W-:Y:S05]  /*0a00*/  BRA `(.L_x_7) ;  /* 0x0000000000047947 */ /* 0x000fea0003800000 */
.L_x_6:
[----:B------:R-:W-:Y:S06]  /*0a10*/  BAR.SYNC.DEFER_BLOCKING 0x0 ;  /* 0x0000000000007b1d */ /* 0x000fec0000010000 */
.L_x_7:
[----:B------:R-:W-:Y:S05]  /*0a20*/  @!P3 BRA `(.L_x_8) ;  /* 0x0000009400e0b947 */ /* 0x000fea0003800000 */
[----:B------:R-:W-:-:S13]  /*0a30*/  ISETP.GT.U32.AND P0, PT, R6, 0x1, PT ;  /* 0x000000010600780c */ /* 0x000fda0003f04070 */
[----:B------:R-:W-:Y:S05]  /*0a40*/  @P0 EXIT ;  /* 0x000000000000094d */ /* 0x000fea0003800000 */
[----:B------:R-:W-:Y:S01]  /*0a50*/  ULDC.64 UR4, c[0x0][0x650] ;  /* 0x0001940000047ab9 */ /* 0x000fe20000000a00 */
[----:B------:R-:W-:Y:S01]  /*0a60*/  PRMT R0, RZ, 0x7610, R0 ;  /* 0x00007610ff007816 */ /* 0x000fe20000000000 */
[----:B------:R-:W-:Y:S01]  /*0a70*/  IMAD.MOV.U32 R154, RZ, RZ, -0x1 ;  /* 0xffffffffff9a7424 */ /* 0x000fe200078e00ff */
[----:B------:R-:W-:Y:S01]  /*0a80*/  ISETP.GE.U32.AND P0, PT, R16, UR4, PT ;  /* 0x0000000410007c0c */ /* 0x000fe2000bf06070 */
[----:B------:R-:W-:Y:S02]  /*0a90*/  IMAD.MOV.U32 R153, RZ, RZ, -0x1 ;  /* 0xffffffffff997424 */ /* 0x000fe400078e00ff */
[----:B------:R-:W-:Y:S01]  /*0aa0*/  IMAD.MOV.U32 R23, RZ, RZ, -0x1 ;  /* 0xffffffffff177424 */ /* 0x000fe200078e00ff */
[----:B------:R-:W-:-:S13]  /*0ab0*/  ISETP.GE.U32.AND.EX P0, PT, R17, UR5, PT, P0 ;  /* 0x0000000511007c0c */ /* 0x000fda000bf06100 */
[----:B------:R-:W-:Y:S05]  /*0ac0*/  @P0 BRA `(.L_x_9) ;  /* 0x00000004002c0947 */ /* 0x000fea0003800000 */
[----:B------:R-:W0:Y:S01]  /*0ad0*/  LDC.64 R24, c[0x0][0x628] ;  /* 0x00018a00ff187b82 */ /* 0x000e220000000a00 */
[----:B------:R-:W-:Y:S02]  /*0ae0*/  IMAD.MOV.U32 R8, RZ, RZ, R16 ;  /* 0x000000ffff087224 */ /* 0x000fe400078e0010 */
[----:B------:R-:W-:-:S05]  /*0af0*/  IMAD.MOV.U32 R9, RZ, RZ, R17 ;  /* 0x000000ffff097224 */ /* 0x000fca00078e0011 */
[----:B------:R-:W1:Y:S08]  /*0b00*/  LDC R0, c[0x0][0x630] ;  /* 0x00018c00ff007b82 */ /* 0x000e700000000800 */
[----:B------:R-:W2:Y:S01]  /*0b10*/  LDC.64 R26, c[0x0][0x620] ;  /* 0x00018800ff1a7b82 */ /* 0x000ea20000000a00 */
[----:B0-----:R-:W-:-:S04]  /*0b20*/  ISETP.NE.U32.AND P0, PT, R24, RZ, PT ;  /* 0x000000ff1800720c */ /* 0x001fc80003f05070 */
[----:B------:R-:W-:-:S13]  /*0b30*/  ISETP.NE.AND.EX P0, PT, R25, RZ, PT, P0 ;  /* 0x000000ff1900720c */ /* 0x000fda0003f05300 */
[----:B-12---:R-:W-:Y:S05]  /*0b40*/  @!P0 BRA `(.L_x_10) ;  /* 0x0000000000288947 */ /* 0x006fea0003800000 */
[----:B------:R-:W0:Y:S02]  /*0b50*/  LDC R13, c[0x0][0x634] ;  /* 0x00018d00ff0d7b82 */ /* 0x000e240000000800 */
[----:B0-----:R-:W-:-:S05]  /*0b60*/  IADD3 R13, P0, R16, R13, RZ ;  /* 0x0000000d100d7210 */ /* 0x001fca0007f1e0ff */
[----:B------:R-:W-:-:S04]  /*0b70*/  IMAD.X R15, RZ, RZ, R17, P0 ;  /* 0x000000ffff0f7224 */ /* 0x000fc800000e0611 */
[----:B------:R-:W-:-:S04]  /*0b80*/  IMAD.WIDE.U32 R8, R15, R24, RZ ;  /* 0x000000180f087225 */ /* 0x000fc800078e00ff */
[----:B------:R-:W-:-:S04]  /*0b90*/  IMAD.WIDE.U32 R10, P0, R13, R25, R8 ;  /* 0x000000190d0a7225 */ /* 0x000fc80007800008 */
[----:B------:R-:W-:-:S04]  /*0ba0*/  IMAD.WIDE.U32 R8, R13, R24, RZ ;  /* 0x000000180d087225 */ /* 0x000fc800078e00ff */
[----:B------:R-:W-:Y:S01]  /*0bb0*/  IMAD.X R13, RZ, RZ, RZ, P0 ;  /* 0x000000ffff0d7224 */ /* 0x000fe200000e06ff */
[----:B------:R-:W-:Y:S01]  /*0bc0*/  IADD3 RZ, P0, R9, R10, RZ ;  /* 0x0000000a09ff7210 */ /* 0x000fe20007f1e0ff */
[----:B------:R-:W-:-:S04]  /*0bd0*/  IMAD.MOV.U32 R12, RZ, RZ, R11 ;  /* 0x000000ffff0c7224 */ /* 0x000fc800078e000b */
[----:B------:R-:W-:-:S08]  /*0be0*/  IMAD.WIDE.U32.X R8, R15, R25, R12, P0 ;  /* 0x000000190f087225 */ /* 0x000fd000000e040c */
.L_x_10:
[----:B------:R-:W0:Y:S01]  /*0bf0*/  LDC.64 R24, c[0x0][0x640] ;  /* 0x00019000ff187b82 */ /* 0x000e220000000a00 */
[-CC-:B------:R-:W-:Y:S01]  /*0c00*/  SHF.R.U64 R28, R8, R0.reuse, R9.reuse ;  /* 0x00000000081c7219 */ /* 0x180fe20000001209 */
[----:B------:R-:W-:Y:S01]  /*0c10*/  IMAD R30, R7, R21, R4 ;  /* 0x00000015071e7224 */ /* 0x000fe200078e0204 */
[----:B------:R-:W-:Y:S01]  /*0c20*/  SHF.R.U32.HI R0, RZ, R0, R9 ;  /* 0x00000000ff007219 */ /* 0x000fe20000011609 */
[----:B------:R-:W-:Y:S01]  /*0c30*/  IMAD.MOV.U32 R21, RZ, RZ, 0x1 ;  /* 0x00000001ff157424 */ /* 0x000fe200078e00ff */
[----:B------:R-:W-:-:S03]  /*0c40*/  IADD3 R5, P0, RZ, -R28, RZ ;  /* 0x8000001cff057210 */ /* 0x000fc60007f1e0ff */
[----:B------:R-:W1:Y:S02]  /*0c50*/  LDC R6, c[0x0][0x618] ;  /* 0x00018600ff067b82 */ /* 0x000e640000000800 */
[----:B------:R-:W-:-:S04]  /*0c60*/  IMAD.X R9, RZ, RZ, ~R0, P0 ;  /* 0x000000ffff097224 */ /* 0x000fc800000e0e00 */
[-C--:B------:R-:W-:Y:S02]  /*0c70*/  IMAD R0, R9, R26.reuse, RZ ;  /* 0x0000001a09007224 */ /* 0x080fe400078e02ff */
[----:B------:R-:W2:Y:S01]  /*0c80*/  LDC R11, c[0x0][0x608] ;  /* 0x00018200ff0b7b82 */ /* 0x000ea20000000800 */
[----:B------:R-:W-:-:S04]  /*0c90*/  IMAD.WIDE.U32 R8, R5, R26, R16 ;  /* 0x0000001a05087225 */ /* 0x000fc800078e0010 */
[----:B------:R-:W-:-:S03]  /*0ca0*/  IMAD R5, R5, R27, R0 ;  /* 0x0000001b05057224 */ /* 0x000fc600078e0200 */
[----:B------:R-:W3:Y:S01]  /*0cb0*/  LDC R12, c[0x0][0x658] ;  /* 0x00019600ff0c7b82 */ /* 0x000ee20000000800 */
[----:B0-----:R-:W-:Y:S01]  /*0cc0*/  ISETP.NE.U32.AND P0, PT, R24, RZ, PT ;  /* 0x000000ff1800720c */ /* 0x001fe20003f05070 */
[----:B------:R-:W-:Y:S02]  /*0cd0*/  IMAD.IADD R5, R9, 0x1, R5 ;  /* 0x0000000109057824 */ /* 0x000fe400078e0205 */
[----:B------:R-:W-:Y:S01]  /*0ce0*/  IMAD.MOV.U32 R9, RZ, RZ, -0x1 ;  /* 0xffffffffff097424 */ /* 0x000fe200078e00ff */
[----:B------:R-:W-:-:S03]  /*0cf0*/  ISETP.NE.AND.EX P0, PT, R25, RZ, PT, P0 ;  /* 0x000000ff1900720c */ /* 0x000fc60003f05300 */
[----:B------:R-:W0:Y:S01]  /*0d00*/  LDC R15, c[0x0][0x600] ;  /* 0x00018000ff0f7b82 */ /* 0x000e220000000800 */
[-CC-:B-1----:R-:W-:Y:S02]  /*0d10*/  SHF.R.U64 R13, R8, R6.reuse, R5.reuse ;  /* 0x00000006080d7219 */ /* 0x182fe40000001205 */
[----:B------:R-:W-:-:S05]  /*0d20*/  SHF.R.U32.HI R0, RZ, R6, R5 ;  /* 0x00000006ff007219 */ /* 0x000fca0000011605 */
[----:B------:R-:W1:Y:S01]  /*0d30*/  LDC R14, c[0x0][0x648] ;  /* 0x00019200ff0e7b82 */ /* 0x000e620000000800 */
[-CC-:B--2---:R-:W-:Y:S02]  /*0d40*/  SHF.R.U64 R27, R13, R11.reuse, R0.reuse ;  /* 0x0000000b0d1b7219 */ /* 0x184fe40000001200 */
[----:B------:R-:W-:-:S05]  /*0d50*/  SHF.R.U32.HI R5, RZ, R11, R0 ;  /* 0x0000000bff057219 */ /* 0x000fca0000011600 */
[----:B------:R-:W2:Y:S01]  /*0d60*/  LDC R20, c[0x0][0x638] ;  /* 0x00018e00ff147b82 */ /* 0x000ea20000000800 */
[-CC-:B---3--:R-:W-:Y:S02]  /*0d70*/  SHF.R.U64 R26, R27, R12.reuse, R5.reuse ;  /* 0x0000000c1b1a7219 */ /* 0x188fe40000001205 */
[-C--:B------:R-:W-:Y:S02]  /*0d80*/  SHF.L.U32 R0, R9, R12.reuse, RZ ;  /* 0x0000000c09007219 */ /* 0x080fe400000006ff */
[----:B------:R-:W-:Y:S01]  /*0d90*/  SHF.R.U32.HI R5, RZ, R12, R5 ;  /* 0x0000000cff057219 */ /* 0x000fe20000011605 */
[----:B------:R-:W-:Y:S01]  /*0da0*/  IMAD.MOV.U32 R4, RZ, RZ, R26 ;  /* 0x000000ffff047224 */ /* 0x000fe200078e001a */
[----:B------:R-:W-:Y:S01]  /*0db0*/  LOP3.LUT R10, RZ, R0, RZ, 0x33, !PT ;  /* 0x00000000ff0a7212 */ /* 0x000fe200078e33ff */
[----:B------:R-:W3:Y:S01]  /*0dc0*/  LDC R23, c[0x0][0x610] ;  /* 0x00018400ff177b82 */ /* 0x000ee20000000800 */
[----:B------:R-:W-:Y:S05]  /*0dd0*/  @!P0 BRA `(.L_x_11) ;  /* 0x0000000000288947 */ /* 0x000fea0003800000 */
[----:B------:R-:W4:Y:S02]  /*0de0*/  LDC R9, c[0x0][0x64c] ;  /* 0x00019300ff097b82 */ /* 0x000f240000000800 */
[----:B----4-:R-:W-:-:S05]  /*0df0*/  IADD3 R9, P0, R26, R9, RZ ;  /* 0x000000091a097210 */ /* 0x010fca0007f1e0ff */
        /* <DEDUP_REMOVED lines=8> */
.L_x_11:
[----:B-1----:R-:W-:Y:S01]  /*0e80*/  SHF.R.U64 R4, R4, R14, R5 ;  /* 0x0000000e04047219 */ /* 0x002fe20000001205 */
[----:B0-----:R-:W-:Y:S01]  /*0e90*/  VIADD R6, R15, 0xffffffff ;  /* 0xffffffff0f067836 */ /* 0x001fe20000000000 */
[----:B------:R-:W-:Y:S02]  /*0ea0*/  SHF.L.U32 R0, R21, R12, RZ ;  /* 0x0000000c15007219 */ /* 0x000fe400000006ff */
[----:B------:R-:W-:Y:S01]  /*0eb0*/  LOP3.LUT R5, R27, R10, RZ, 0xc0, !PT ;  /* 0x0000000a1b057212 */ /* 0x000fe200078ec0ff */
[----:B------:R-:W-:Y:S01]  /*0ec0*/  IMAD.MOV R7, RZ, RZ, -R4 ;  /* 0x000000ffff077224 */ /* 0x000fe200078e0a04 */
[----:B------:R-:W-:Y:S02]  /*0ed0*/  SEL R3, R3, R30, !P1 ;  /* 0x0000001e03037207 */ /* 0x000fe40004800000 */
[----:B------:R-:W-:Y:S01]  /*0ee0*/  LOP3.LUT R6, R13, R6, RZ, 0xc0, !PT ;  /* 0x000000060d067212 */ /* 0x000fe200078ec0ff */
[----:B------:R-:W-:Y:S02]  /*0ef0*/  IMAD R4, R0, R4, R5 ;  /* 0x0000000400047224 */ /* 0x000fe400078e0205 */
[----:B--2---:R-:W-:-:S02]  /*0f00*/  IMAD R0, R7, R20, R26 ;  /* 0x0000001407007224 */ /* 0x004fc400078e021a */
[----:B---3--:R-:W-:Y:S02]  /*0f10*/  IMAD R3, R4, R23, R3 ;  /* 0x0000001704037224 */ /* 0x008fe400078e0203 */
[----:B------:R-:W-:Y:S02]  /*0f20*/  IMAD R154, R0, R15, R6 ;  /* 0x0000000f009a7224 */ /* 0x000fe400078e0206 */
[----:B------:R-:W-:Y:S02]  /*0f30*/  IMAD.MOV.U32 R4, RZ, RZ, 0x1 ;  /* 0x00000001ff047424 */ /* 0x000fe400078e00ff */
[----:B------:R-:W-:Y:S01]  /*0f40*/  IMAD.MOV.U32 R23, RZ, RZ, R28 ;  /* 0x000000ffff177224 */ /* 0x000fe200078e001c */
[----:B------:R-:W-:Y:S02]  /*0f50*/  SEL R153, R154, R3, !P1 ;  /* 0x000000039a997207 */ /* 0x000fe40004800000 */
[----:B------:R-:W-:Y:S02]  /*0f60*/  PRMT R0, R4, 0x7610, R0 ;  /* 0x0000761004007816 */ /* 0x000fe40000000000 */
[----:B------:R-:W-:-:S07]  /*0f70*/  SEL R154, R3, R154, !P1 ;  /* 0x0000009a039a7207 */ /* 0x000fce0004800000 */
.L_x_9:
[----:B------:R-:W-:-:S08]  /*0f80*/  NOP ;  /* 0x0000000000007918 */ /* 0x000fd00000000000 */
[----:B------:R-:W0:Y:S02]  /*0f90*/  USETMAXREG.TRY_ALLOC.CTAPOOL UP0, 0xe8 ;  /* 0x000000e8000079c8 */ /* 0x000e240008000600 */
[----:B0-----:R-:W-:-:S13]  /*0fa0*/  PLOP3.LUT P0, PT, PT, PT, UP0, 0x80, 0x0 ;  /* 0x000000000000781c */ /* 0x001fda0003f0f008 */
[----:B------:R-:W-:Y:S05]  /*0fb0*/  @!P0 BRA `(.L_x_9) ;  /* 0xfffffffc00f08947 */ /* 0x000fea000383ffff */
[----:B------:R-:W-:Y:S01]  /*0fc0*/  ULDC.64 UR4, c[0x0][0x598] ;  /* 0x0001660000047ab9 */ /* 0x000fe20000000a00 */
[----:B------:R-:W-:Y:S01]  /*0fd0*/  ULDC.64 UR36, c[0x0][0x208] ;  /* 0x0000820000247ab9 */ /* 0x000fe20000000a00 */
[----:B------:R-:W-:-:S04]  /*0fe0*/  ISETP.NE.U32.AND P0, PT, RZ, UR4, PT ;  /* 0x00000004ff007c0c */ /* 0x000fc8000bf05070 */
[----:B------:R-:W-:-:S13]  /*0ff0*/  ISETP.NE.AND.EX P0, PT, RZ, UR5, PT, P0 ;  /* 0x00000005ff007c0c */ /* 0x000fda000bf05300 */
[----:B------:R-:W-:Y:S05]  /*1000*/  @!P0 BRA `(.L_x_12) ;  /* 0x00000000001c8947 */ /* 0x000fea0003800000 */
[----:B------:R-:W0:Y:S02]  /*1010*/  LDC.64 R4, c[0x0][0x598] ;  /* 0x00016600ff047b82 */ /* 0x000e240000000a00 */
[----:B0-----:R-:W2:Y:S02]  /*1020*/  LDG.E.64 R4, desc[UR36][R4.64] ;  /* 0x0000002404047981 */ /* 0x001ea4000c1e1b00 */
[----:B--2---:R-:W-:-:S04]  /*1030*/  ISETP.NE.U32.AND P0, PT, R4, RZ, PT ;  /* 0x000000ff0400720c */ /* 0x004fc80003f05070 */
[----:B------:R-:W-:-:S13]  /*1040*/  ISETP.NE.AND.EX P0, PT, R5, RZ, PT, P0 ;  /* 0x000000ff0500720c */ /* 0x000fda0003f05300 */
[----:B------:R-:W-:Y:S05]  /*1050*/  @!P0 BRA `(.L_x_12) ;  /* 0x0000000000088947 */ /* 0x000fea0003800000 */
[----:B------:R0:W5:Y:S01]  /*1060*/  LD.E R155, desc[UR36][R4.64] ;  /* 0x00000024049b7980 */ /* 0x000162000c101900 */
[----:B------:R-:W-:Y:S05]  /*1070*/  BRA `(.L_x_13) ;  /* 0x0000000000247947 */ /* 0x000fea0003800000 */
.L_x_12:
[----:B------:R-:W-:Y:S02]  /*1080*/  ULDC.64 UR4, c[0x0][0x588] ;  /* 0x0001620000047ab9 */ /* 0x000fe40000000a00 */
[----:B------:R-:W-:-:S04]  /*1090*/  ISETP.NE.U32.AND P0, PT, RZ, UR4, PT ;  /* 0x00000004ff007c0c */ /* 0x000fc8000bf05070 */
[----:B------:R-:W-:-:S13]  /*10a0*/  ISETP.NE.AND.EX P0, PT, RZ, UR5, PT, P0 ;  /* 0x00000005ff007c0c */ /* 0x000fda000bf05300 */
[----:B------:R-:W-:Y:S05]  /*10b0*/  @!P0 BRA `(.L_x_14) ;  /* 0x00000000000c8947 */ /* 0x000fea0003800000 */
[----:B------:R-:W0:Y:S02]  /*10c0*/  LDC.64 R4, c[0x0][0x588] ;  /* 0x00016200ff047b82 */ /* 0x000e240000000a00 */
[----:B0-----:R1:W5:Y:S01]  /*10d0*/  LDG.E R155, desc[UR36][R4.64] ;  /* 0x00000024049b7981 */ /* 0x001362000c1e1900 */
[----:B------:R-:W-:Y:S05]  /*10e0*/  BRA `(.L_x_13) ;  /* 0x0000000000087947 */ /* 0x000fea0003800000 */
.L_x_14:
[----:B------:R-:W-:Y:S02]  /*10f0*/  ULDC UR4, c[0x0][0x580] ;  /* 0x0001600000047ab9 */ /* 0x000fe40000000800 */
[----:B------:R-:W-:-:S07]  /*1100*/  IMAD.U32 R155, RZ, RZ, UR4 ;  /* 0x00000004ff9b7e24 */ /* 0x000fce000f8e00ff */
.L_x_13:
[----:B------:R-:W-:Y:S02]  /*1110*/  ULDC.64 UR4, c[0x0][0x5a0] ;  /* 0x0001680000047ab9 */ /* 0x000fe40000000a00 */
[----:B------:R-:W-:-:S04]  /*1120*/  ISETP.NE.U32.AND P0, PT, RZ, UR4, PT ;  /* 0x00000004ff007c0c */ /* 0x000fc8000bf05070 */
[----:B------:R-:W-:-:S13]  /*1130*/  ISETP.NE.AND.EX P0, PT, RZ, UR5, PT, P0 ;  /* 0x00000005ff007c0c */ /* 0x000fda000bf05300 */
[----:B------:R-:W-:Y:S05]  /*1140*/  @!P0 BRA `(.L_x_15) ;  /* 0x00000000001c8947 */ /* 0x000fea0003800000 */
[----:B01----:R-:W0:Y:S02]  /*1150*/  LDC.64 R4, c[0x0][0x5a0] ;  /* 0x00016800ff047b82 */ /* 0x003e240000000a00 */
[----:B0-----:R-:W2:Y:S02]  /*1160*/  LDG.E.64 R4, desc[UR36][R4.64] ;  /* 0x0000002404047981 */ /* 0x001ea4000c1e1b00 */
[----:B--2---:R-:W-:-:S04]  /*1170*/  ISETP.NE.U32.AND P0, PT, R4, RZ, PT ;  /* 0x000000ff0400720c */ /* 0x004fc80003f05070 */
[----:B------:R-:W-:-:S13]  /*1180*/  ISETP.NE.AND.EX P0, PT, R5, RZ, PT, P0 ;  /* 0x000000ff0500720c */ /* 0x000fda0003f05300 */
[----:B------:R-:W-:Y:S05]  /*1190*/  @!P0 BRA `(.L_x_15) ;  /* 0x0000000000088947 */ /* 0x000fea0003800000 */
[----:B------:R0:W5:Y:S01]  /*11a0*/  LD.E R156, desc[UR36][R4.64] ;  /* 0x00000024049c7980 */ /* 0x000162000c101900 */
[----:B------:R-:W-:Y:S05]  /*11b0*/  BRA `(.L_x_16) ;  /* 0x0000000000247947 */ /* 0x000fea0003800000 */
.L_x_15:
[----:B------:R-:W-:Y:S02]  /*11c0*/  ULDC.64 UR4, c[0x0][0x590] ;  /* 0x0001640000047ab9 */ /* 0x000fe40000000a00 */
[----:B------:R-:W-:-:S04]  /*11d0*/  ISETP.NE.U32.AND P0, PT, RZ, UR4, PT ;  /* 0x00000004ff007c0c */ /* 0x000fc8000bf05070 */
[----:B------:R-:W-:-:S13]  /*11e0*/  ISETP.NE.AND.EX P0, PT, RZ, UR5, PT, P0 ;  /* 0x00000005ff007c0c */ /* 0x000fda000bf05300 */
[----:B------:R-:W-:Y:S05]  /*11f0*/  @!P0 BRA `(.L_x_17) ;  /* 0x00000000000c8947 */ /* 0x000fea0003800000 */
[----:B------:R-:W2:Y:S02]  /*1200*/  LDC.64 R156, c[0x0][0x590] ;  /* 0x00016400ff9c7b82 */ /* 0x000ea40000000a00 */
[----:B--2---:R2:W5:Y:S01]  /*1210*/  LDG.E R156, desc[UR36][R156.64] ;  /* 0x000000249c9c7981 */ /* 0x004562000c1e1900 */
[----:B------:R-:W-:Y:S05]  /*1220*/  BRA `(.L_x_16) ;  /* 0x0000000000087947 */ /* 0x000fea0003800000 */
.L_x_17:
[----:B------:R-:W-:Y:S02]  /*1230*/  ULDC UR4, c[0x0][0x584] ;  /* 0x0001610000047ab9 */ /* 0x000fe40000000800 */
[----:B------:R-:W-:-:S07]  /*1240*/  IMAD.U32 R156, RZ, RZ, UR4 ;  /* 0x00000004ff9c7e24 */ /* 0x000fce000f8e00ff */
.L_x_16:
[----:B------:R-:W-:-:S13]  /*1250*/  LOP3.LUT P0, RZ, R0, 0xff, RZ, 0xc0, !PT ;  /* 0x000000ff00ff7812 */ /* 0x000fda000780c0ff */
[----:B------:R-:W-:Y:S05]  /*1260*/  @!P0 EXIT ;  /* 0x000000000000894d */ /* 0x000fea0003800000 */
[----:B------:R-:W-:Y:S01]  /*1270*/  ULDC UR4, c[0x0][0x28c] ;  /* 0x0000a30000047ab9 */ /* 0x000fe20000000800 */
[----:B--2---:R-:W-:Y:S01]  /*1280*/  LOP3.LUT R157, R19, 0x1, RZ, 0xfc, !PT ;  /* 0x00000001139d7812 */ /* 0x004fe200078efcff */
[----:B------:R-:W-:Y:S01]  /*1290*/  UIADD3 UR4, UR4, 0x1f, URZ ;  /* 0x0000001f04047890 */ /* 0x000fe2000fffe03f */
[----:B------:R-:W-:Y:S01]  /*12a0*/  UMOV UR38, URZ ;  /* 0x0000003f00267c82 */ /* 0x000fe20008000000 */
[----:B------:R-:W-:Y:S02]  /*12b0*/  UMOV UR39, URZ ;  /* 0x0000003f00277c82 */ /* 0x000fe40008000000 */
[----:B------:R-:W-:-:S04]  /*12c0*/  USHF.R.S32.HI UR5, URZ, 0x1f, UR4 ;  /* 0x0000001f3f057899 */ /* 0x000fc80008011404 */
[----:B------:R-:W-:-:S04]  /*12d0*/  ULEA.HI UR5, UR5, UR4, URZ, 0x5 ;  /* 0x0000000405057291 */ /* 0x000fc8000f8f283f */
[----:B------:R-:W-:-:S12]  /*12e0*/  USHF.R.S32.HI UR40, URZ, 0x5, UR5 ;  /* 0x000000053f287899 */ /* 0x000fd80008011405 */
.L_x_293:
[----:B------:R-:W-:Y:S01]  /*12f0*/  LOP3.LUT R0, R18, 0x80, RZ, 0xc0, !PT ;  /* 0x0000008012007812 */ /* 0x000fe200078ec0ff */
[----:B--2---:R-:W2:Y:S01]  /*1300*/  S2UR UR7, SR_CgaCtaId ;  /* 0x00000000000779c3 */ /* 0x004ea20000008800 */
[----:B------:R-:W-:Y:S02]  /*1310*/  UMOV UR6, 0x400 ;  /* 0x0000040000067882 */ /* 0x000fe40000000000 */
[----:B------:R-:W-:-:S06]  /*1320*/  SHF.R.U32.HI R0, RZ, 0x7, R0 ;  /* 0x00000007ff007819 */ /* 0x000fcc0000011600 */
[----:B---3--:R-:W3:Y:S01]  /*1330*/  SHFL.IDX PT, R0, R0, RZ, 0x1f ;  /* 0x00001fff00007589 */ /* 0x008ee200000e0000 */
[----:B--2---:R-:W-:Y:S01]  /*1340*/  ULEA UR6, UR7, UR6, 0x18 ;  /* 0x0000000607067291 */ /* 0x004fe2000f8ec03f */
[----:B---3--:R-:W-:-:S13]  /*1350*/  R2UR UR4, R0 ;  /* 0x00000000000472ca */ /* 0x008fda00000e0000 */
[----:B------:R-:W-:-:S04]  /*1360*/  ULEA.HI UR5, UR4, UR4, URZ, 0x1 ;  /* 0x0000000404057291 */ /* 0x000fc8000f8f083f */
[----:B------:R-:W-:-:S04]  /*1370*/  ULOP3.LUT UR5, UR5, 0xffffe, URZ, 0xc0, !UPT ;  /* 0x000ffffe05057892 */ /* 0x000fc8000f8ec03f */
[----:B------:R-:W-:-:S03]  /*1380*/  UIADD3 UR5, UR4, -UR5, URZ ;  /* 0x8000000504057290 */ /* 0x000fc6000fffe03f */
[----:B------:R-:W-:Y:S01]  /*1390*/  ULDC UR4, c[0x0][0x28c] ;  /* 0x0000a30000047ab9 */ /* 0x000fe20000000800 */
[----:B------:R-:W-:Y:S01]  /*13a0*/  ULEA UR5, UR5, UR6, 0xc ;  /* 0x0000000605057291 */ /* 0x000fe2000f8e603f */
[----:B------:R-:W-:-:S03]  /*13b0*/  ISETP.LT.AND P0, PT, RZ, UR4, PT ;  /* 0x00000004ff007c0c */ /* 0x000fc6000bf01270 */
[----:B------:R-:W-:-:S04]  /*13c0*/  UIADD3 UR5, UR5, 0x180, URZ ;  /* 0x0000018005057890 */ /* 0x000fc8000fffe03f */
[----:B------:R-:W-:-:S04]  /*13d0*/  USHF.R.U32.HI UR5, URZ, 0x4, UR5 ;  /* 0x000000043f057899 */ /* 0x000fc80008011605 */
[----:B------:R-:W-:Y:S02]  /*13e0*/  ULOP3.LUT UR41, UR5, 0x3fff, URZ, 0xc0, !UPT ;  /* 0x00003fff05297892 */ /* 0x000fe4000f8ec03f */
[----:B-1--45:R-:W-:Y:S10]  /*13f0*/  @P0 BRA `(.L_x_18) ;  /* 0x0000000000400947 */ /* 0x032ff40003800000 */
[----:B------:R-:W-:Y:S01]  /*1400*/  MOV R0, 0x0 ;  /* 0x0000000000007802 */ /* 0x000fe20000000f00 */
[----:B------:R-:W-:Y:S01]  /*1410*/  ULDC.64 UR4, c[0x4][0x68] ;  /* 0x01001a0000047ab9 */ /* 0x000fe20000000a00 */
[----:B------:R-:W-:Y:S01]  /*1420*/  ULDC.64 UR6, c[0x4][0x8] ;  /* 0x0100020000067ab9 */ /* 0x000fe20000000a00 */
[----:B01----:R-:W-:Y:S01]  /*1430*/  IMAD.U32 R4, RZ, RZ, UR4 ;  /* 0x00000004ff047e24 */ /* 0x003fe2000f8e00ff */
[----:B------:R0:W1:Y:S01]  /*1440*/  LDC.64 R14, c[0x4][R0] ;  /* 0x01000000000e7b82 */ /* 0x0000620000000a00 */
[----:B------:R-:W-:Y:S01]  /*1450*/  IMAD.U32 R5, RZ, RZ, UR5 ;  /* 0x00000005ff057e24 */ /* 0x000fe2000f8e00ff */
[----:B------:R-:W-:Y:S01]  /*1460*/  ULDC.64 UR4, c[0x4][0x70] ;  /* 0x01001c0000047ab9 */ /* 0x000fe20000000a00 */
[----:B------:R-:W-:Y:S02]  /*1470*/  IMAD.U32 R10, RZ, RZ, UR6 ;  /* 0x00000006ff0a7e24 */ /* 0x000fe4000f8e00ff */
[----:B------:R-:W-:Y:S02]  /*1480*/  IMAD.U32 R6, RZ, RZ, UR4 ;  /* 0x00000004ff067e24 */ /* 0x000fe4000f8e00ff */
[----:B------:R-:W-:-:S02]  /*1490*/  IMAD.U32 R7, RZ, RZ, UR5 ;  /* 0x00000005ff077e24 */ /* 0x000fc4000f8e00ff */
[----:B------:R-:W-:Y:S02]  /*14a0*/  IMAD.U32 R11, RZ, RZ, UR7 ;  /* 0x00000007ff0b7e24 */ /* 0x000fe4000f8e00ff */
[----:B------:R-:W-:Y:S02]  /*14b0*/  IMAD.MOV.U32 R8, RZ, RZ, 0x1e1 ;  /* 0x000001e1ff087424 */ /* 0x000fe400078e00ff */
[----:B------:R-:W-:Y:S02]  /*14c0*/  IMAD.MOV.U32 R12, RZ, RZ, 0x1 ;  /* 0x00000001ff0c7424 */ /* 0x000fe400078e00ff */
[----:B0-----:R-:W-:-:S07]  /*14d0*/  IMAD.MOV.U32 R13, RZ, RZ, RZ ;  /* 0x000000ffff0d7224 */ /* 0x001fce00078e00ff */
[----:B------:R-:W-:-:S07]  /*14e0*/  LEPC R20, `(.L_x_18) ;  /* 0x000000001014794e */ /* 0x000fce0000000000 */
[----:B-1---5:R-:W-:Y:S05]  /*14f0*/  CALL.ABS.NOINC R14 ;  /* 0x000000000e007343 */ /* 0x022fea0003c00000 */
.L_x_18:
[----:B------:R-:W-:-:S13]  /*1500*/  ISETP.NE.AND P0, PT, R157, 0x3, PT ;  /* 0x000000039d00780c */ /* 0x000fda0003f05270 */
[----:B------:R-:W-:Y:S05]  /*1510*/  @!P0 BRA `(.L_x_19) ;  /* 0x0000000000048947 */ /* 0x000fea0003800000 */
[----:B------:R-:W-:Y:S01]  /*1520*/  BPT.TRAP 0x1 ;  /* 0x000000040000795c */ /* 0x000fe20000300000 */
.L_x_19:
[----:B------:R-:W2:Y:S01]  /*1530*/  S2UR UR5, SR_CgaCtaId ;  /* 0x00000000000579c3 */ /* 0x000ea20000008800 */
[----:B------:R-:W-:Y:S01]  /*1540*/  UMOV UR4, 0x400 ;  /* 0x0000040000047882 */ /* 0x000fe20000000000 */
[----:B------:R-:W-:Y:S02]  /*1550*/  IMAD.U32 R0, RZ, RZ, UR38 ;  /* 0x00000026ff007e24 */ /* 0x000fe4000f8e00ff */
[----:B------:R-:W-:-:S03]  /*1560*/  IMAD.U32 R3, RZ, RZ, UR39 ;  /* 0x00000027ff037e24 */ /* 0x000fc6000f8e00ff */
[----:B------:R-:W-:Y:S01]  /*1570*/  SHF.L.U32 R0, R0, 0x1f, RZ ;  /* 0x0000001f00007819 */ /* 0x000fe200000006ff */
[----:B--2---:R-:W-:-:S06]  /*1580*/  ULEA UR4, UR5, UR4, 0x18 ;  /* 0x0000000405047291 */ /* 0x004fcc000f8ec03f */
[----:B------:R-:W-:-:S04]  /*1590*/  IMAD.U32 R6, RZ, RZ, UR4 ;  /* 0x00000004ff067e24 */ /* 0x000fc8000f8e00ff */
[----:B------:R-:W-:-:S04]  /*15a0*/  IMAD R3, R3, 0x8, R6 ;  /* 0x0000000803037824 */ /* 0x000fc800078e0206 */
[----:B------:R2:W3:Y:S01]  /*15b0*/  SYNCS.PHASECHK.TRANS64.TRYWAIT P1, [R3+URZ], R0 ;  /* 0x00000000030075a7 */ /* 0x0004e2000802017f */
[----:B------:R-:W-:Y:S05]  /*15c0*/  @!P0 BRA `(.L_x_20) ;  /* 0x0000000000048947 */ /* 0x000fea0003800000 */
[----:B------:R-:W-:Y:S01]  /*15d0*/  BPT.TRAP 0x1 ;  /* 0x000000040000795c */ /* 0x000fe20000300000 */
.L_x_20:
[----:B---3--:R-:W-:Y:S05]  /*15e0*/  @P1 BRA `(.L_x_21) ;  /* 0x0000000000081947 */ /* 0x008fea0003800000 */
[----:B------:R-:W3:Y:S02]  /*15f0*/  SYNCS.PHASECHK.TRANS64.TRYWAIT P1, [R3+URZ], R0 ;  /* 0x00000000030075a7 */ /* 0x000ee4000802017f */
[----:B---3--:R-:W-:Y:S05]  /*1600*/  @!P1 BRA `(.L_x_22) ;  /* 0x000000a400549947 */ /* 0x008fea0003800000 */
.L_x_21:
[----:B------:R-:W-:-:S04]  /*1610*/  UISETP.LT.AND UP0, UPT, UR40, 0x1, UPT ;  /* 0x000000012800788c */ /* 0x000fc8000bf01270 */
[----:B------:R-:W-:-:S06]  /*1620*/  USEL UR4, UR40, 0x1, UP0 ;  /* 0x0000000128047887 */ /* 0x000fcc0008000000 */
[----:B--23--:R-:W-:Y:S01]  /*1630*/  IMAD.U32 R0, RZ, RZ, UR4 ;  /* 0x00000004ff007e24 */ /* 0x00cfe2000f8e00ff */
[----:B------:R-:W-:Y:S05]  /*1640*/  WARPSYNC.ALL ;  /* 0x0000000000007948 */ /* 0x000fea0003800000 */
[----:B------:R-:W-:-:S04]  /*1650*/  IADD3 R0, -R0, UR40, RZ ;  /* 0x0000002800007c10 */ /* 0x000fc8000fffe1ff */
[----:B------:R-:W-:Y:S02]  /*1660*/  ISETP.GE.AND P1, PT, R0, 0x1, PT ;  /* 0x000000010000780c */ /* 0x000fe40003f26270 */
[----:B------:R-:W-:Y:S01]  /*1670*/  R2UR UR4, R6 ;  /* 0x00000000060472ca */ /* 0x000fe200000e0000 */
[----:B------:R-:W-:Y:S01]  /*1680*/  ULOP3.LUT UR41, UR41, 0x10000, URZ, 0xfc, !UPT ;  /* 0x0001000029297892 */ /* 0x000fe2000f8efc3f */
[----:B------:R-:W-:Y:S01]  /*1690*/  WARPGROUP.ARRIVE ;  /* 0x00000000000079c5 */ /* 0x000fe20000000000 */
[----:B------:R-:W-:Y:S01]  /*16a0*/  UMOV UR5, 0x80000020 ;  /* 0x8000002000057882 */ /* 0x000fe20000000000 */
[----:B------:R-:W-:-:S09]  /*16b0*/  UMOV UR7, 0x80000020 ;  /* 0x8000002000077882 */ /* 0x000fd20000000000 */
[----:B------:R-:W-:-:S04]  /*16c0*/  UIADD3 UR4, UR4, 0x12180, URZ ;  /* 0x0001218004047890 */ /* 0x000fc8000fffe03f */
[----:B------:R-:W-:-:S04]  /*16d0*/  USHF.R.U32.HI UR4, URZ, 0x4, UR4 ;  /* 0x000000043f047899 */ /* 0x000fc80008011604 */
[----:B------:R-:W-:-:S04]  /*16e0*/  ULOP3.LUT UR4, UR4, 0x3fff, URZ, 0xc0, !UPT ;  /* 0x00003fff04047892 */ /* 0x000fc8000f8ec03f */
[----:B------:R-:W-:Y:S02]  /*16f0*/  ULOP3.LUT UR9, UR4, 0x10000, URZ, 0xfc, !UPT ;  /* 0x0001000004097892 */ /* 0x000fe4000f8efc3f */
[----:B------:R-:W-:Y:S02]  /*1700*/  ULEA UR4, UR39, UR41, 0x9 ;  /* 0x0000002927047291 */ /* 0x000fe4000f8e483f */
[----:B------:R-:W-:-:S09]  /*1710*/  ULEA UR6, UR39, UR9, 0xa ;  /* 0x0000000927067291 */ /* 0x000fd2000f8e503f */
[----:B------:R-:W-:Y:S01]  /*1720*/  HGMMA.64x256x16.F32 R24, gdesc[UR4], RZ, !UPT, gsb0 ;  /* 0x03e00000041879f0 */ /* 0x000fe2000c0008ff */
[----:B------:R-:W-:Y:S02]  /*1730*/  UIADD3 UR4, UR4, 0x2, URZ ;  /* 0x0000000204047890 */ /* 0x000fe4000fffe03f */
[----:B------:R-:W-:Y:S01]  /*1740*/  UIADD3 UR6, UR6, 0x2, URZ ;  /* 0x0000000206067890 */ /* 0x000fe2000fffe03f */
[----:B------:R-:W-:Y:S01]  /*1750*/  UMOV UR5, 0x80000020 ;  /* 0x8000002000057882 */ /* 0x000fe20000000000 */
[----:B------:R-:W-:Y:S01]  /*1760*/  UMOV UR7, 0x80000020 ;  /* 0x8000002000077882 */ /* 0x000fe20000000000 */
[----:B------:R-:W-:Y:S02]  /*1770*/  WARPGROUP.DEPBAR.LE gsb0, 0x0 ;  /* 0x00008000000079c5 */ /* 0x000fe40000010000 */
[----:B------:R-:W-:-:S15]  /*1780*/  WARPGROUP.ARRIVE ;  /* 0x00000000000079c5 */ /* 0x000fde0000000000 */
[----:B------:R-:W-:-:S05]  /*1790*/  NOP ;  /* 0x0000000000007918 */ /* 0x000fca0000000000 */
[----:B------:R-:W-:Y:S03]  /*17a0*/  HGMMA.64x256x16.F32 R24, gdesc[UR4], R24, gsb0 ;  /* 0x03e00000041879f0 */ /* 0x000fe60008000818 */
[----:B------:R-:W-:Y:S02]  /*17b0*/  WARPGROUP.DEPBAR.LE gsb0, 0x0 ;  /* 0x00008000000079c5 */ /* 0x000fe40000010000 */
[----:B------:R-:W-:Y:S05]  /*17c0*/  @!P1 BRA `(.L_x_23) ;  /* 0x0000000000e89947 */ /* 0x000fea0003800000 */
[----:B------:R-:W-:Y:S02]  /*17d0*/  UIADD3 UR4, UR39, 0x1, URZ ;  /* 0x0000000127047890 */ /* 0x000fe4000fffe03f */
[----:B------:R-:W-:Y:S02]  /*17e0*/  IMAD.U32 R3, RZ, RZ, UR39 ;  /* 0x00000027ff037e24 */ /* 0x000fe4000f8e00ff */
[----:B------:R-:W-:-:S04]  /*17f0*/  UISETP.NE.AND UP0, UPT, UR4, 0x9, UPT ;  /* 0x000000090400788c */ /* 0x000fc8000bf05270 */
[----:B------:R-:W-:Y:S02]  /*1800*/  USEL UR5, URZ, 0x1, UP0 ;  /* 0x000000013f057887 */ /* 0x000fe40008000000 */
[----:B------:R-:W-:Y:S02]  /*1810*/  USEL UR8, UR4, URZ, UP0 ;  /* 0x0000003f04087287 */ /* 0x000fe40008000000 */
[----:B------:R-:W-:-:S06]  /*1820*/  ULOP3.LUT UR5, UR38, UR5, URZ, 0x3c, !UPT ;  /* 0x0000000526057292 */ /* 0x000fcc000f8e3c3f */
[----:B------:R-:W-:-:S07]  /*1830*/  IMAD.U32 R7, RZ, RZ, UR5 ;  /* 0x00000005ff077e24 */ /* 0x000fce000f8e00ff */
.L_x_30:
[----:B------:R-:W-:Y:S05]  /*1840*/  @!P0 BRA `(.L_x_24) ;  /* 0x0000000000048947 */ /* 0x000fea0003800000 */
[----:B------:R-:W-:Y:S01]  /*1850*/  BPT.TRAP 0x1 ;  /* 0x000000040000795c */ /* 0x000fe20000300000 */
.L_x_24:
[----:B------:R-:W2:Y:S01]  /*1860*/  S2UR UR5, SR_CgaCtaId ;  /* 0x00000000000579c3 */ /* 0x000ea20000008800 */
[----:B------:R-:W-:Y:S01]  /*1870*/  UMOV UR4, 0x400 ;  /* 0x0000040000047882 */ /* 0x000fe20000000000 */
[----:B01----:R-:W-:Y:S01]  /*1880*/  IMAD.U32 R5, RZ, RZ, UR8 ;  /* 0x00000008ff057e24 */ /* 0x003fe2000f8e00ff */
[----:B------:R-:W-:Y:S01]  /*1890*/  SHF.L.U32 R4, R7, 0x1f, RZ ;  /* 0x0000001f07047819 */ /* 0x000fe200000006ff */
[----:B--2---:R-:W-:-:S06]  /*18a0*/  ULEA UR4, UR5, UR4, 0x18 ;  /* 0x0000000405047291 */ /* 0x004fcc000f8ec03f */
[----:B------:R-:W-:-:S04]  /*18b0*/  IMAD.U32 R6, RZ, RZ, UR4 ;  /* 0x00000004ff067e24 */ /* 0x000fc8000f8e00ff */
[----:B------:R-:W-:-:S04]  /*18c0*/  IMAD R5, R5, 0x8, R6 ;  /* 0x0000000805057824 */ /* 0x000fc800078e0206 */
[----:B------:R0:W1:Y:S01]  /*18d0*/  SYNCS.PHASECHK.TRANS64.TRYWAIT P1, [R5+URZ], R4 ;  /* 0x00000004050075a7 */ /* 0x000062000802017f */
[----:B------:R-:W-:Y:S05]  /*18e0*/  @!P0 BRA `(.L_x_25) ;  /* 0x0000000000048947 */ /* 0x000fea0003800000 */
[----:B------:R-:W-:Y:S01]  /*18f0*/  BPT.TRAP 0x1 ;  /* 0x000000040000795c */ /* 0x000fe20000300000 */
.L_x_25:
[----:B-1----:R-:W-:Y:S05]  /*1900*/  @P1 BRA `(.L_x_26) ;  /* 0x0000000000081947 */ /* 0x002fea0003800000 */
[----:B------:R-:W1:Y:S02]  /*1910*/  SYNCS.PHASECHK.TRANS64.TRYWAIT P1, [R5+URZ], R4 ;  /* 0x00000004050075a7 */ /* 0x000e64000802017f */
[----:B-1----:R-:W-:Y:S05]  /*1920*/  @!P1 BRA `(.L_x_27) ;  /* 0x000000a000a09947 */ /* 0x002fea0003800000 */
.L_x_26:
[----:B------:R-:W-:Y:S01]  /*1930*/  ULEA UR4, UR8, UR41, 0x9 ;  /* 0x0000002908047291 */ /* 0x000fe2000f8e483f */
[----:B------:R-:W-:Y:S01]  /*1940*/  WARPGROUP.ARRIVE ;  /* 0x00000000000079c5 */ /* 0x000fe20000000000 */
[----:B------:R-:W-:Y:S01]  /*1950*/  ULEA UR6, UR8, UR9, 0xa ;  /* 0x0000000908067291 */ /* 0x000fe2000f8e503f */
[----:B------:R-:W-:Y:S01]  /*1960*/  UMOV UR5, 0x80000020 ;  /* 0x8000002000057882 */ /* 0x000fe20000000000 */
[----:B------:R-:W-:-:S07]  /*1970*/  UMOV UR7, 0x80000020 ;  /* 0x8000002000077882 */ /* 0x000fce0000000000 */
[----:B------:R-:W-:Y:S01]  /*1980*/  HGMMA.64x256x16.F32 R24, gdesc[UR4], R24, gsb0 ;  /* 0x03e00000041879f0 */ /* 0x000fe20008000818 */
        /* <DEDUP_REMOVED lines=10> */
[----:B------:R-:W-:Y:S01]  /*1a30*/  BPT.TRAP 0x1 ;  /* 0x000000040000795c */ /* 0x000fe20000300000 */
.L_x_28:
[----:B------:R-:W-:-:S13]  /*1a40*/  ISETP.NE.AND P1, PT, R22, RZ, PT ;  /* 0x000000ff1600720c */ /* 0x000fda0003f25270 */
[----:B01----:R-:W-:-:S04]  /*1a50*/  @P1 IMAD R4, R3, 0x8, R6 ;  /* 0x0000000803041824 */ /* 0x003fc800078e0206 */
[----:B------:R-:W-:-:S05]  /*1a60*/  @P1 VIADD R5, R4, 0x48 ;  /* 0x0000004804051836 */ /* 0x000fca0000000000 */
[----:B------:R-:W-:-:S04]  /*1a70*/  @P1 PRMT R5, R152, 0x654, R5 ;  /* 0x0000065498051816 */ /* 0x000fc80000000005 */
[----:B------:R0:W-:Y:S01]  /*1a80*/  @P1 SYNCS.ARRIVE.TRANS64.RED.A1T0 RZ, [R5+URZ], RZ ;  /* 0x000000ff05ff19a7 */ /* 0x0001e2000810043f */
[----:B------:R-:W-:-:S13]  /*1a90*/  ISETP.GT.U32.AND P1, PT, R19, 0x1, PT ;  /* 0x000000011300780c */ /* 0x000fda0003f24070 */
[----:B0-----:R-:W-:Y:S05]  /*1aa0*/  @P1 BRA `(.L_x_29) ;  /* 0x0000000000041947 */ /* 0x001fea0003800000 */
[----:B------:R-:W-:Y:S01]  /*1ab0*/  BPT.TRAP 0x1 ;  /* 0x000000040000795c */ /* 0x000fe20000300000 */
.L_x_29:
[----:B------:R-:W-:Y:S01]  /*1ac0*/  UIADD3 UR8, UR8, 0x1, URZ ;  /* 0x0000000108087890 */ /* 0x000fe2000fffe03f */
[C---:B------:R-:W-:Y:S01]  /*1ad0*/  ISETP.GT.AND P2, PT, R0.reuse, 0x1, PT ;  /* 0x000000010000780c */ /* 0x040fe20003f44270 */
[----:B------:R-:W-:Y:S02]  /*1ae0*/  VIADD R3, R3, 0x1 ;  /* 0x0000000103037836 */ /* 0x000fe40000000000 */
[----:B------:R-:W-:Y:S01]  /*1af0*/  UISETP.NE.AND UP0, UPT, UR8, 0x9, UPT ;  /* 0x000000090800788c */ /* 0x000fe2000bf05270 */
[----:B------:R-:W-:Y:S02]  /*1b00*/  VIADD R0, R0, 0xffffffff ;  /* 0xffffffff00007836 */ /* 0x000fe40000000000 */
[C---:B------:R-:W-:Y:S01]  /*1b10*/  ISETP.NE.AND P1, PT, R3.reuse, 0x9, PT ;  /* 0x000000090300780c */ /* 0x040fe20003f25270 */
[----:B------:R-:W-:Y:S02]  /*1b20*/  USEL UR4, URZ, 0x1, UP0 ;  /* 0x000000013f047887 */ /* 0x000fe40008000000 */
[----:B------:R-:W-:Y:S01]  /*1b30*/  USEL UR8, UR8, URZ, UP0 ;  /* 0x0000003f08087287 */ /* 0x000fe20008000000 */
[----:B------:R-:W-:-:S03]  /*1b40*/  SEL R3, R3, RZ, P1 ;  /* 0x000000ff03037207 */ /* 0x000fc60000800000 */
[----:B------:R-:W-:Y:S01]  /*1b50*/  LOP3.LUT R7, R7, UR4, RZ, 0x3c, !PT ;  /* 0x0000000407077c12 */ /* 0x000fe2000f8e3cff */
[----:B------:R-:W-:Y:S07]  /*1b60*/  @P2 BRA `(.L_x_30) ;  /* 0xfffffffc00342947 */ /* 0x000fee000383ffff */
.L_x_23:
[----:B------:R-:W2:Y:S02]  /*1b70*/  LDC R0, c[0x0][0x28c] ;  /* 0x0000a300ff007b82 */ /* 0x000ea40000000800 */
[----:B--2---:R-:W-:-:S13]  /*1b80*/  ISETP.GE.AND P1, PT, R0, 0x1, PT ;  /* 0x000000010000780c */ /* 0x004fda0003f26270 */
[----:B------:R-:W-:Y:S05]  /*1b90*/  @!P1 BRA `(.L_x_31) ;  /* 0x0000000000509947 */ /* 0x000fea0003800000 */
[----:B------:R-:W-:Y:S05]  /*1ba0*/  @!P0 BRA `(.L_x_32) ;  /* 0x0000000000048947 */ /* 0x000fea0003800000 */
[----:B------:R-:W-:Y:S01]  /*1bb0*/  BPT.TRAP 0x1 ;  /* 0x000000040000795c */ /* 0x000fe20000300000 */
.L_x_32:
[----:B------:R-:W-:Y:S01]  /*1bc0*/  ISETP.NE.AND P0, PT, R22, RZ, PT ;  /* 0x000000ff1600720c */ /* 0x000fe20003f05270 */
[----:B------:R-:W-:Y:S01]  /*1bd0*/  BSSY B0, `(.L_x_33) ;  /* 0x000000e000007945 */ /* 0x000fe20003800000 */
[----:B------:R-:W-:-:S11]  /*1be0*/  ISETP.GT.U32.AND P1, PT, R19, 0x1, PT ;  /* 0x000000011300780c */ /* 0x000fd60003f24070 */
[----:B------:R-:W-:Y:S05]  /*1bf0*/  @!P0 BRA `(.L_x_34) ;  /* 0x00000000002c8947 */ /* 0x000fea0003800000 */
[----:B------:R-:W-:-:S04]  /*1c00*/  UISETP.LT.AND UP0, UPT, UR40, 0x1, UPT ;  /* 0x000000012800788c */ /* 0x000fc8000bf01270 */
[----:B------:R-:W-:-:S04]  /*1c10*/  USEL UR6, UR40, 0x1, UP0 ;  /* 0x0000000128067887 */ /* 0x000fc80008000000 */
[----:B------:R-:W-:-:S04]  /*1c20*/  UIADD3 UR6, UR39, UR40, -UR6 ;  /* 0x0000002827067290 */ /* 0x000fc8000fffe806 */
[----:B------:R-:W-:-:S04]  /*1c30*/  UIMAD.WIDE.U32 UR4, UR6, 0x38e38e39, URZ ;  /* 0x38e38e39060478a5 */ /* 0x000fc8000f8e003f */
[----:B------:R-:W-:-:S04]  /*1c40*/  USHF.R.U32.HI UR4, URZ, 0x1, UR5 ;  /* 0x000000013f047899 */ /* 0x000fc80008011605 */
[----:B------:R-:W-:-:S06]  /*1c50*/  UIMAD UR6, UR4, -0x9, UR6 ;  /* 0xfffffff7040678a4 */ /* 0x000fcc000f8e0206 */
[----:B------:R-:W-:-:S04]  /*1c60*/  IMAD.U32 R3, RZ, RZ, UR6 ;  /* 0x00000006ff037e24 */ /* 0x000fc8000f8e00ff */
[----:B------:R-:W-:-:S04]  /*1c70*/  IMAD R0, R3, 0x8, R6 ;  /* 0x0000000803007824 */ /* 0x000fc800078e0206 */
[----:B------:R-:W-:-:S05]  /*1c80*/  VIADD R3, R0, 0x48 ;  /* 0x0000004800037836 */ /* 0x000fca0000000000 */
[----:B------:R-:W-:-:S04]  /*1c90*/  PRMT R3, R152, 0x654, R3 ;  /* 0x0000065498037816 */ /* 0x000fc80000000003 */
[----:B------:R2:W-:Y:S03]  /*1ca0*/  SYNCS.ARRIVE.TRANS64.RED.A1T0 RZ, [R3+URZ], RZ ;  /* 0x000000ff03ff79a7 */ /* 0x0005e6000810043f */
.L_x_34:
[----:B------:R-:W-:Y:S05]  /*1cb0*/  BSYNC B0 ;  /* 0x0000000000007941 */ /* 0x000fea0003800000 */
.L_x_33:
[----:B------:R-:W-:Y:S05]  /*1cc0*/  @P1 BRA `(.L_x_31) ;  /* 0x0000000000041947 */ /* 0x000fea0003800000 */
[----:B------:R-:W-:Y:S01]  /*1cd0*/  BPT.TRAP 0x1 ;  /* 0x000000040000795c */ /* 0x000fe20000300000 */
.L_x_31:
[----:B------:R-:W3:Y:S01]  /*1ce0*/  LDC R6, c[0x0][0x288] ;  /* 0x0000a200ff067b82 */ /* 0x000ee20000000800 */
[--C-:B------:R-:W-:Y:S01]  /*1cf0*/  SHF.R.U32.HI R0, RZ, 0x2, R18.reuse ;  /* 0x00000002ff007819 */ /* 0x100fe20000011612 */
[----:B------:R-:W-:Y:S01]  /*1d00*/  UIADD3 UR39, UR40, UR39, URZ ;  /* 0x0000002728277290 */ /* 0x000fe2000fffe03f */
[----:B01----:R-:W-:Y:S01]  /*1d10*/  SHF.R.U32.HI R5, RZ, 0x7, R18 ;  /* 0x00000007ff057819 */ /* 0x003fe20000011612 */
[----:B------:R-:W-:Y:S01]  /*1d20*/  ULDC UR7, c[0x0][0x284] ;  /* 0x0000a10000077ab9 */ /* 0x000fe20000000800 */
[----:B------:R-:W-:Y:S01]  /*1d30*/  LOP3.LUT R4, R18, 0x60, RZ, 0xc0, !PT ;  /* 0x0000006012047812 */ /* 0x000fe200078ec0ff */
[----:B------:R-:W-:Y:S01]  /*1d40*/  UISETP.GT.U32.AND UP0, UPT, UR39, 0x8, UPT ;  /* 0x000000082700788c */ /* 0x000fe2000bf04070 */
[----:B--2---:R-:W-:Y:S01]  /*1d50*/  LOP3.LUT R3, R0, 0x7, RZ, 0xc0, !PT ;  /* 0x0000000700037812 */ /* 0x004fe200078ec0ff */
[----:B------:R-:W-:Y:S01]  /*1d60*/  UISETP.GE.U32.AND UP1, UPT, UR40, 0x9, UPT ;  /* 0x000000092800788c */ /* 0x000fe2000bf26070 */
[----:B------:R-:W-:Y:S01]  /*1d70*/  LOP3.LUT R0, R5, 0x1, RZ, 0xc0, !PT ;  /* 0x0000000105007812 */ /* 0x000fe200078ec0ff */
[----:B------:R-:W-:Y:S01]  /*1d80*/  UISETP.LT.U32.AND UP0, UPT, UR40, 0x9, UP0 ;  /* 0x000000092800788c */ /* 0x000fe20008701070 */
[----:B------:R-:W-:Y:S01]  /*1d90*/  SHF.R.U32.HI R10, RZ, 0x1, R4 ;  /* 0x00000001ff0a7819 */ /* 0x000fe20000011604 */
[----:B------:R-:W-:Y:S01]  /*1da0*/  IMAD.SHL.U32 R4, R18, 0x2, RZ ;  /* 0x0000000212047824 */ /* 0x000fe200078e00ff */
[----:B------:R-:W-:Y:S01]  /*1db0*/  SHF.R.S32.HI R21, RZ, 0x1f, R23 ;  /* 0x0000001fff157819 */ /* 0x000fe20000011417 */
[----:B------:R-:W-:Y:S01]  /*1dc0*/  IMAD.SHL.U32 R8, R0, 0x40, RZ ;  /* 0x0000004000087824 */ /* 0x000fe200078e00ff */
[--C-:B------:R-:W-:Y:S01]  /*1dd0*/  IADD3 R5, RZ, -R10, -R3.reuse ;  /* 0x8000000aff057210 */ /* 0x100fe20007ffe803 */
[----:B------:R-:W-:Y:S01]  /*1de0*/  ULDC.64 UR8, c[0x0][0x5d0] ;  /* 0x0001740000087ab9 */ /* 0x000fe20000000a00 */
[----:B------:R-:W-:Y:S01]  /*1df0*/  LOP3.LUT R4, R4, 0x6, RZ, 0xc0, !PT ;  /* 0x0000000604047812 */ /* 0x000fe200078ec0ff */
[----:B------:R-:W-:Y:S01]  /*1e00*/  UIMAD.WIDE.U32 UR4, UR39, 0x38e38e39, URZ ;  /* 0x38e38e39270478a5 */ /* 0x000fe2000f8e003f */
[----:B------:R-:W-:Y:S01]  /*1e10*/  LOP3.LUT R3, R8, 0x40, R3, 0xe2, !PT ;  /* 0x0000004008037812 */ /* 0x000fe200078ee203 */
[----:B------:R-:W-:Y:S01]  /*1e20*/  IMAD R11, R0, -0x40, R5 ;  /* 0xffffffc0000b7824 */ /* 0x000fe200078e0205 */
[----:B------:R-:W-:Y:S01]  /*1e30*/  LOP3.LUT R0, R18, 0x3, RZ, 0xc0, !PT ;  /* 0x0000000312007812 */ /* 0x000fe200078ec0ff */
[----:B------:R-:W-:Y:S01]  /*1e40*/  USEL UR6, URZ, 0x1, !UP0 ;  /* 0x000000013f067887 */ /* 0x000fe2000c000000 */
[----:B------:R-:W-:Y:S01]  /*1e50*/  PRMT R8, R4, 0x6540, R153 ;  /* 0x0000654004087816 */ /* 0x000fe20000000099 */
[----:B------:R-:W-:Y:S01]  /*1e60*/  IMAD.SHL.U32 R153, R153, 0x100, RZ ;  /* 0x0000010099997824 */ /* 0x000fe200078e00ff */
[----:B------:R-:W-:Y:S01]  /*1e70*/  USHF.R.U32.HI UR4, URZ, 0x1, UR5 ;  /* 0x000000013f047899 */ /* 0x000fe20008011605 */
[----:B---3--:R-:W-:Y:S01]  /*1e80*/  IMAD R12, R0, -0x2, R6 ;  /* 0xfffffffe000c7824 */ /* 0x008fe200078e0206 */
[----:B------:R-:W-:Y:S01]  /*1e90*/  SHF.R.S32.HI R9, RZ, 0x1f, R8 ;  /* 0x0000001fff097819 */ /* 0x000fe20000011408 */
[C---:B------:R-:W-:Y:S01]  /*1ea0*/  IMAD.SHL.U32 R0, R154.reuse, 0x80, RZ ;  /* 0x000000809a007824 */ /* 0x040fe200078e00ff */
[----:B------:R-:W-:Y:S01]  /*1eb0*/  ISETP.GE.AND P0, PT, R153, R6, PT ;  /* 0x000000069900720c */ /* 0x000fe20003f06270 */
[----:B------:R-:W-:Y:S01]  /*1ec0*/  IMAD R4, R21, UR8, RZ ;  /* 0x0000000815047c24 */ /* 0x000fe2000f8e02ff */
[----:B------:R-:W-:Y:S01]  /*1ed0*/  ULOP3.LUT UR38, UR38, UR6, URZ, 0x3c, !UPT ;  /* 0x0000000626267292 */ /* 0x000fe2000f8e3c3f */
[----:B------:R-:W-:Y:S01]  /*1ee0*/  IMAD.WIDE R6, R154, 0x80, RZ ;  /* 0x000000809a067825 */ /* 0x000fe200078e02ff */
[C---:B------:R-:W-:Y:S01]  /*1ef0*/  ISETP.GE.OR P0, PT, R0.reuse, UR7, P0 ;  /* 0x0000000700007c0c */ /* 0x040fe20008706670 */
[----:B------:R-:W-:Y:S01]  /*1f00*/  UIMAD UR39, UR4, -0x9, UR39 ;  /* 0xfffffff7042778a4 */ /* 0x000fe2000f8e0227 */
[----:B------:R-:W-:Y:S01]  /*1f10*/  IADD3 R0, -R0, UR7, R11 ;  /* 0x0000000700007c10 */ /* 0x000fe2000fffe10b */
[C---:B------:R-:W-:Y:S01]  /*1f20*/  IMAD R13, R23.reuse, UR9, R4 ;  /* 0x00000009170d7c24 */ /* 0x040fe2000f8e0204 */
[----:B------:R-:W-:Y:S01]  /*1f30*/  @UP1 ULOP3.LUT UR38, UR38, 0x1, UR4, 0x78, !UPT ;  /* 0x0000000126261892 */ /* 0x000fe2000f8e7804 */
[----:B------:R-:W-:Y:S01]  /*1f40*/  IMAD.WIDE.U32 R4, R23, UR8, R8 ;  /* 0x0000000817047c25 */ /* 0x000fe2000f8e0008 */
[----:B------:R-:W-:-:S03]  /*1f50*/  LOP3.LUT R169, R6, R3, R10, 0xfe, !PT ;  /* 0x0000000306a97212 */ /* 0x000fc600078efe0a */
[----:B------:R-:W-:Y:S02]  /*1f60*/  IMAD.IADD R5, R5, 0x1, R13 ;  /* 0x0000000105057824 */ /* 0x000fe400078e020d */
[----:B------:R-:W-:Y:S02]  /*1f70*/  IMAD.IADD R3, R12, 0x1, -R153 ;  /* 0x000000010c037824 */ /* 0x000fe400078e0a99 */
[----:B------:R-:W-:Y:S01]  /*1f80*/  IMAD.MOV.U32 R154, RZ, RZ, -0x1 ;  /* 0xffffffffff9a7424 */ /* 0x000fe200078e00ff */
[----:B------:R-:W-:Y:S06]  /*1f90*/  @P0 BRA `(.L_x_35) ;  /* 0x0000007800dc0947 */ /* 0x000fec0003800000 */
[----:B------:R-:W0:Y:S01]  /*1fa0*/  LDC.64 R10, c[0x0][0x5c8] ;  /* 0x00017200ff0a7b82 */ /* 0x000e220000000a00 */
[----:B-----5:R-:W-:Y:S01]  /*1fb0*/  FSETP.NEU.AND P0, PT, R156, RZ, PT ;  /* 0x000000ff9c00720b */ /* 0x020fe20003f0d000 */
[----:B------:R-:W-:Y:S01]  /*1fc0*/  BSSY B0, `(.L_x_35) ;  /* 0x00007b4000007945 */ /* 0x000fe20003800000 */
[----:B------:R-:W-:-:S04]  /*1fd0*/  ISETP.GT.AND P2, PT, R3, RZ, PT ;  /* 0x000000ff0300720c */ /* 0x000fc80003f44270 */
[----:B------:R-:W-:Y:S01]  /*1fe0*/  ISETP.GT.AND P1, PT, R0, RZ, P2 ;  /* 0x000000ff0000720c */ /* 0x000fe20001724270 */
[-C--:B0-----:R-:W-:Y:S02]  /*1ff0*/  IMAD R12, R7, R10.reuse, RZ ;  /* 0x0000000a070c7224 */ /* 0x081fe400078e02ff */
[----:B------:R-:W-:-:S04]  /*2000*/  IMAD.WIDE.U32 R160, R169, R10, R4 ;  /* 0x0000000aa9a07225 */ /* 0x000fc800078e0004 */
[----:B------:R-:W-:-:S04]  /*2010*/  IMAD R5, R169, R11, R12 ;  /* 0x0000000ba9057224 */ /* 0x000fc800078e020c */
[----:B------:R-:W-:Y:S01]  /*2020*/  IMAD.IADD R153, R161, 0x1, R5 ;  /* 0x00000001a1997824 */ /* 0x000fe200078e0205 */
[----:B------:R-:W-:Y:S06]  /*2030*/  @!P0 BRA `(.L_x_36) ;  /* 0x0000005400988947 */ /* 0x000fec0003800000 */
[----:B------:R-:W0:Y:S01]  /*2040*/  LDC.64 R14, c[0x0][0x5b8] ;  /* 0x00016e00ff0e7b82 */ /* 0x000e220000000a00 */
[----:B------:R-:W-:-:S07]  /*2050*/  ULDC.64 UR4, c[0x0][0x5c0] ;  /* 0x0001700000047ab9 */ /* 0x000fce0000000a00 */
[----:B------:R-:W1:Y:S08]  /*2060*/  LDC.64 R166, c[0x0][0x5b0] ;  /* 0x00016c00ffa67b82 */ /* 0x000e700000000a00 */
[----:B------:R-:W2:Y:S01]  /*2070*/  LDC.64 R12, c[0x0][0x5a8] ;  /* 0x00016a00ff0c7b82 */ /* 0x000ea20000000a00 */
[-C--:B0-----:R-:W-:Y:S02]  /*2080*/  IMAD R4, R21, R14.reuse, RZ ;  /* 0x0000000e15047224 */ /* 0x081fe400078e02ff */
[----:B------:R-:W-:-:S04]  /*2090*/  IMAD.WIDE.U32 R162, R23, R14, R8 ;  /* 0x0000000e17a27225 */ /* 0x000fc800078e0008 */
[----:B------:R-:W-:Y:S02]  /*20a0*/  IMAD R161, R23, R15, R4 ;  /* 0x0000000f17a17224 */ /* 0x000fe400078e0204 */
[-C--:B-1----:R-:W-:Y:S02]  /*20b0*/  IMAD R6, R7, R166.reuse, RZ ;  /* 0x000000a607067224 */ /* 0x082fe400078e02ff */
[----:B------:R-:W-:Y:S02]  /*20c0*/  IMAD.IADD R21, R163, 0x1, R161 ;  /* 0x00000001a3157824 */ /* 0x000fe400078e02a1 */
[----:B------:R-:W-:Y:S02]  /*20d0*/  IMAD.MOV.U32 R20, RZ, RZ, R162 ;  /* 0x000000ffff147224 */ /* 0x000fe400078e00a2 */
[C---:B------:R-:W-:Y:S02]  /*20e0*/  IMAD R165, R169.reuse, R167, R6 ;  /* 0x000000a7a9a57224 */ /* 0x040fe400078e0206 */
[----:B------:R-:W-:-:S04]  /*20f0*/  IMAD.WIDE.U32 R4, R169, R166, R20 ;  /* 0x000000a6a9047225 */ /* 0x000fc800078e0014 */
[----:B------:R-:W-:Y:S01]  /*2100*/  IMAD.IADD R5, R5, 0x1, R165 ;  /* 0x0000000105057824 */ /* 0x000fe200078e02a5 */
[----:B--2---:R-:W-:-:S04]  /*2110*/  LEA R6, P0, R4, R12, 0x1 ;  /* 0x0000000c04067211 */ /* 0x004fc800078008ff */
[----:B------:R-:W-:-:S05]  /*2120*/  LEA.HI.X R7, R4, R13, R5, 0x1, P0 ;  /* 0x0000000d04077211 */ /* 0x000fca00000f0c05 */
[----:B------:R0:W2:Y:S01]  /*2130*/  @P1 LDG.E.LTC128B.U16 R15, desc[UR36][R6.64] ;  /* 0x00000024060f1981 */ /* 0x0000a2000c1e1520 */
[----:B------:R-:W-:Y:S01]  /*2140*/  LEA R4, P0, R160, UR4, 0x1 ;  /* 0x00000004a0047c11 */ /* 0x000fe2000f8008ff */
[----:B------:R-:W-:Y:S01]  /*2150*/  IMAD.WIDE.U32 R158, R169, R166, R8 ;  /* 0x000000a6a99e7225 */ /* 0x000fe200078e0008 */
[----:B------:R-:W-:Y:S03]  /*2160*/  BSSY B1, `(.L_x_37) ;  /* 0x0000012000017945 */ /* 0x000fe60003800000 */
[----:B------:R-:W-:Y:S02]  /*2170*/  IMAD.IADD R159, R165, 0x1, R159 ;  /* 0x00000001a59f7824 */ /* 0x000fe400078e029f */
[----:B------:R-:W-:-:S04]  /*2180*/  IMAD.WIDE.U32 R158, R23, R14, R158 ;  /* 0x0000000e179e7225 */ /* 0x000fc800078e009e */
[----:B0-----:R-:W-:Y:S01]  /*2190*/  IMAD.IADD R7, R161, 0x1, R159 ;  /* 0x00000001a1077824 */ /* 0x001fe200078e029f */
[----:B------:R-:W-:Y:S02]  /*21a0*/  LEA R6, P4, R158, R12, 0x1 ;  /* 0x0000000c9e067211 */ /* 0x000fe400078808ff */
[----:B------:R-:W-:Y:S02]  /*21b0*/  SHF.L.U64.HI R159, R166, 0x3, R167 ;  /* 0x00000003a69f7819 */ /* 0x000fe400000102a7 */
[----:B------:R-:W-:Y:S01]  /*21c0*/  LEA.HI.X R7, R158, R13, R7, 0x1, P4 ;  /* 0x0000000d9e077211 */ /* 0x000fe200020f0c07 */
[----:B------:R-:W-:Y:S02]  /*21d0*/  IMAD.SHL.U32 R158, R166, 0x8, RZ ;  /* 0x00000008a69e7824 */ /* 0x000fe400078e00ff */
[----:B--2---:R-:W-:-:S05]  /*21e0*/  HADD2.F32 R5, -RZ, R15.H0_H0 ;  /* 0x2000000fff057230 */ /* 0x004fca0000004100 */
[----:B------:R-:W-:-:S04]  /*21f0*/  FMUL R5, R5, R156 ;  /* 0x0000009c05057220 */ /* 0x000fc80000400000 */
[----:B------:R-:W-:Y:S01]  /*2200*/  FFMA R24, R24, R155, R5 ;  /* 0x0000009b18187223 */ /* 0x000fe20000000005 */
[----:B------:R-:W-:Y:S02]  /*2210*/  LEA.HI.X R5, R160, UR5, R153, 0x1, P0 ;  /* 0x00000005a0057c11 */ /* 0x000fe400080f0c99 */
[----:B------:R-:W-:Y:S02]  /*2220*/  ISETP.GT.AND P0, PT, R3, 0x1, PT ;  /* 0x000000010300780c */ /* 0x000fe40003f04270 */
[----:B------:R-:W-:Y:S02]  /*2230*/  F2FP.F16.F32.PACK_AB R24, RZ, R24 ;  /* 0x00000018ff18723e */ /* 0x000fe400000000ff */
[----:B------:R-:W-:-:S03]  /*2240*/  ISETP.GT.AND P3, PT, R0, RZ, P0 ;  /* 0x000000ff0000720c */ /* 0x000fc60000764270 */
[----:B------:R0:W-:Y:S10]  /*2250*/  @P1 STG.E.U16 desc[UR36][R4.64], R24 ;  /* 0x0000001804001986 */ /* 0x0001f4000c101524 */
[----:B------:R-:W-:Y:S05]  /*2260*/  @!P3 BRA `(.L_x_38) ;  /* 0x000000000004b947 */ /* 0x000fea0003800000 */
[----:B------:R1:W5:Y:S02]  /*2270*/  LDG.E.LTC128B.U16 R15, desc[UR36][R6.64+0x2] ;  /* 0x00000224060f7981 */ /* 0x000364000c1e1520 */
.L_x_38:
[----:B------:R-:W-:Y:S05]  /*2280*/  BSYNC B1 ;  /* 0x0000000000017941 */ /* 0x000fea0003800000 */
.L_x_37:
[----:B-----5:R-:W-:Y:S01]  /*2290*/  HADD2.F32 R153, -RZ, R15.H0_H0 ;  /* 0x2000000fff997230 */ /* 0x020fe20000004100 */
[----:B------:R-:W-:Y:S01]  /*22a0*/  ISETP.GT.AND P2, PT, R0, 0x8, P2 ;  /* 0x000000080000780c */ /* 0x000fe20001744270 */
[----:B------:R-:W-:Y:S01]  /*22b0*/  IMAD.WIDE.U32 R158, R169, R166, R158 ;  /* 0x000000a6a99e7225 */ /* 0x000fe200078e009e */
[----:B0-----:R-:W-:-:S03]  /*22c0*/  PRMT R24, R15, 0x7610, R24 ;  /* 0x000076100f187816 */ /* 0x001fc60000000018 */
[----:B------:R-:W-:Y:S01]  /*22d0*/  FMUL R20, R153, R156 ;  /* 0x0000009c99147220 */ /* 0x000fe20000400000 */
[----:B------:R-:W-:Y:S01]  /*22e0*/  IMAD.IADD R165, R165, 0x1, R159 ;  /* 0x00000001a5a57824 */ /* 0x000fe200078e029f */
[----:B------:R-:W-:Y:S02]  /*22f0*/  IADD3 R162, P1, R162, R158, RZ ;  /* 0x0000009ea2a27210 */ /* 0x000fe40007f3e0ff */
[----:B------:R-:W-:-:S03]  /*2300*/  FFMA R25, R25, R155, R20 ;  /* 0x0000009b19197223 */ /* 0x000fc60000000014 */
[----:B------:R-:W-:Y:S01]  /*2310*/  IMAD.X R21, R165, 0x1, R21, P1 ;  /* 0x00000001a5157824 */ /* 0x000fe200008e0615 */
[C---:B------:R-:W-:Y:S02]  /*2320*/  LEA R20, P1, R162.reuse, R12, 0x1 ;  /* 0x0000000ca2147211 */ /* 0x040fe400078208ff */
[----:B------:R-:W-:Y:S02]  /*2330*/  F2FP.F16.F32.PACK_AB R25, RZ, R25 ;  /* 0x00000019ff19723e */ /* 0x000fe400000000ff */
[----:B------:R-:W-:Y:S02]  /*2340*/  LEA.HI.X R21, R162, R13, R21, 0x1, P1 ;  /* 0x0000000da2157211 */ /* 0x000fe400008f0c15 */
[----:B------:R-:W-:-:S05]  /*2350*/  PRMT R153, R25, 0x7610, R153 ;  /* 0x0000761019997816 */ /* 0x000fca0000000099 */
[----:B------:R0:W-:Y:S04]  /*2360*/  @P3 STG.E.U16 desc[UR36][R4.64+0x2], R153 ;  /* 0x0000029904003986 */ /* 0x0001e8000c101524 */
[----:B------:R-:W2:Y:S01]  /*2370*/  @P2 LDG.E.LTC128B.U16 R24, desc[UR36][R20.64] ;  /* 0x0000002414182981 */ /* 0x000ea2000c1e1520 */
[----:B------:R-:W-:Y:S01]  /*2380*/  IADD3 R8, P1, R8, R158, RZ ;  /* 0x0000009e08087210 */ /* 0x000fe20007f3e0ff */
[----:B------:R-:W-:Y:S01]  /*2390*/  BSSY B1, `(.L_x_39) ;  /* 0x0000011000017945 */ /* 0x000fe20003800000 */
[----:B------:R-:W-:Y:S02]  /*23a0*/  SHF.L.U64.HI R11, R10, 0x4, R11 ;  /* 0x000000040a0b7819 */ /* 0x000fe4000001020b */
[----:B------:R-:W-:Y:S01]  /*23b0*/  ISETP.GT.AND P0, PT, R0, 0x8, P0 ;  /* 0x000000080000780c */ /* 0x000fe20000704270 */
[----:B------:R-:W-:Y:S01]  /*23c0*/  IMAD.X R9, R9, 0x1, R165, P1 ;  /* 0x0000000109097824 */ /* 0x000fe200008e06a5 */
[----:B------:R-:W-:-:S05]  /*23d0*/  LEA R10, P1, R10, R4, 0x4 ;  /* 0x000000040a0a7211 */ /* 0x000fca00078220ff */
[----:B------:R-:W-:Y:S02]  /*23e0*/  IMAD.X R11, R11, 0x1, R5, P1 ;  /* 0x000000010b0b7824 */ /* 0x000fe400008e0605 */
[----:B--2---:R-:W-:-:S05]  /*23f0*/  HADD2.F32 R15, -RZ, R24.H0_H0 ;  /* 0x20000018ff0f7230 */ /* 0x004fca0000004100 */
[----:B------:R-:W-:Y:S01]  /*2400*/  FMUL R25, R15, R156 ;  /* 0x0000009c0f197220 */ /* 0x000fe20000400000 */
[----:B------:R-:W-:-:S04]  /*2410*/  IMAD.WIDE.U32 R14, R23, R14, R8 ;  /* 0x0000000e170e7225 */ /* 0x000fc800078e0008 */
[----:B------:R-:W-:Y:S01]  /*2420*/  FFMA R25, R26, R155, R25 ;  /* 0x0000009b1a197223 */ /* 0x000fe20000000019 */
[----:B------:R-:W-:Y:S01]  /*2430*/  IMAD.IADD R9, R161, 0x1, R15 ;  /* 0x00000001a1097824 */ /* 0x000fe200078e020f */
[----:B------:R-:W-:-:S03]  /*2440*/  LEA R8, P3, R14, R12, 0x1 ;  /* 0x0000000c0e087211 */ /* 0x000fc600078608ff */
[----:B------:R-:W-:Y:S02]  /*2450*/  F2FP.F16.F32.PACK_AB R25, RZ, R25 ;  /* 0x00000019ff19723e */ /* 0x000fe400000000ff */
[----:B------:R-:W-:-:S03]  /*2460*/  LEA.HI.X R9, R14, R13, R9, 0x1, P3 ;  /* 0x0000000d0e097211 */ /* 0x000fc600018f0c09 */
[----:B------:R0:W-:Y:S01]  /*2470*/  @P2 STG.E.U16 desc[UR36][R10.64], R25 ;  /* 0x000000190a002986 */ /* 0x0001e2000c101524 */
[----:B------:R-:W-:Y:S05]  /*2480*/  @!P0 BRA `(.L_x_40) ;  /* 0x0000000000048947 */ /* 0x000fea0003800000 */
[----:B------:R2:W5:Y:S02]  /*2490*/  LDG.E.LTC128B.U16 R24, desc[UR36][R8.64+0x2] ;  /* 0x0000022408187981 */ /* 0x000564000c1e1520 */
.L_x_40:
[----:B------:R-:W-:Y:S05]  /*24a0*/  BSYNC B1 ;  /* 0x0000000000017941 */ /* 0x000fea0003800000 */
.L_x_39:
[----:B-----5:R-:W-:Y:S01]  /*24b0*/  HADD2.F32 R13, -RZ, R24.H0_H0 ;  /* 0x20000018ff0d7230 */ /* 0x020fe20000004100 */
[----:B------:R-:W-:Y:S01]  /*24c0*/  ISETP.GT.AND P1, PT, R3, 0x8, PT ;  /* 0x000000080300780c */ /* 0x000fe20003f24270 */
[----:B------:R-:W-:Y:S03]  /*24d0*/  BSSY B1, `(.L_x_41) ;  /* 0x0000008000017945 */ /* 0x000fe60003800000 */
[----:B------:R-:W-:Y:S01]  /*24e0*/  FMUL R12, R13, R156 ;  /* 0x0000009c0d0c7220 */ /* 0x000fe20000400000 */
[----:B------:R-:W-:-:S03]  /*24f0*/  ISETP.GT.AND P2, PT, R0, RZ, P1 ;  /* 0x000000ff0000720c */ /* 0x000fc60000f44270 */
[----:B------:R-:W-:-:S05]  /*2500*/  FFMA R12, R27, R155, R12 ;  /* 0x0000009b1b0c7223 */ /* 0x000fca000000000c */
[----:B------:R-:W-:-:S05]  /*2510*/  F2FP.F16.F32.PACK_AB R12, RZ, R12 ;  /* 0x0000000cff0c723e */ /* 0x000fca00000000ff */
[----:B------:R3:W-:Y:S01]  /*2520*/  @P0 STG.E.U16 desc[UR36][R10.64+0x2], R12 ;  /* 0x0000020c0a000986 */ /* 0x0007e2000c101524 */
[----:B------:R-:W-:Y:S05]  /*2530*/  @!P2 BRA `(.L_x_42) ;  /* 0x000000000004a947 */ /* 0x000fea0003800000 */
[----:B------:R4:W5:Y:S02]  /*2540*/  LDG.E.LTC128B.U16 R24, desc[UR36][R6.64+0x10] ;  /* 0x0000102406187981 */ /* 0x000964000c1e1520 */
.L_x_42:
[----:B------:R-:W-:Y:S05]  /*2550*/  BSYNC B1 ;  /* 0x0000000000017941 */ /* 0x000fea0003800000 */
.L_x_41:
        /* <DEDUP_REMOVED lines=10> */
.L_x_44:
[----:B------:R-:W-:Y:S05]  /*2600*/  BSYNC B1 ;  /* 0x0000000000017941 */ /* 0x000fea0003800000 */
.L_x_43:
[----:B0----5:R-:W-:Y:S01]  /*2610*/  HADD2.F32 R13, -RZ, R24.H0_H0 ;  /* 0x20000018ff0d7230 */ /* 0x021fe20000004100 */
[----:B------:R-:W-:Y:S01]  /*2620*/  ISETP.GT.AND P1, PT, R0, 0x8, P1 ;  /* 0x000000080000780c */ /* 0x000fe20000f24270 */
[----:B------:R-:W-:Y:S03]  /*2630*/  BSSY B1, `(.L_x_45) ;  /* 0x0000007000017945 */ /* 0x000fe60003800000 */
[----:B---3--:R-:W-:-:S04]  /*2640*/  FMUL R12, R13, R156 ;  /* 0x0000009c0d0c7220 */ /* 0x008fc80000400000 */
[----:B------:R-:W-:-:S05]  /*2650*/  FFMA R12, R29, R155, R12 ;  /* 0x0000009b1d0c7223 */ /* 0x000fca000000000c */
[----:B------:R-:W-:-:S05]  /*2660*/  F2FP.F16.F32.PACK_AB R12, RZ, R12 ;  /* 0x0000000cff0c723e */ /* 0x000fca00000000ff */
[----:B------:R0:W-:Y:S01]  /*2670*/  @P3 STG.E.U16 desc[UR36][R4.64+0x12], R12 ;  /* 0x0000120c04003986 */ /* 0x0001e2000c101524 */
[----:B------:R-:W-:Y:S05]  /*2680*/  @!P1 BRA `(.L_x_46) ;  /* 0x0000000000049947 */ /* 0x000fea0003800000 */
[----:B------:R3:W5:Y:S02]  /*2690*/  LDG.E.LTC128B.U16 R24, desc[UR36][R8.64+0x10] ;  /* 0x0000102408187981 */ /* 0x000764000c1e1520 */
.L_x_46:
[----:B------:R-:W-:Y:S05]  /*26a0*/  BSYNC B1 ;  /* 0x0000000000017941 */ /* 0x000fea0003800000 */
.L_x_45:
[----:B-----5:R-:W-:Y:S01]  /*26b0*/  HADD2.F32 R13, -RZ, R24.H0_H0 ;  /* 0x20000018ff0d7230 */ /* 0x020fe20000004100 */
[----:B------:R-:W-:Y:S01]  /*26c0*/  ISETP.GT.AND P0, PT, R0, 0x8, P0 ;  /* 0x000000080000780c */ /* 0x000fe20000704270 */
[----:B------:R-:W-:Y:S03]  /*26d0*/  BSSY B1, `(.L_x_47) ;  /* 0x0000007000017945 */ /* 0x000fe60003800000 */
[----:B------:R-:W-:-:S04]  /*26e0*/  FMUL R13, R13, R156 ;  /* 0x0000009c0d0d7220 */ /* 0x000fc80000400000 */
[----:B------:R-:W-:-:S05]  /*26f0*/  FFMA R13, R30, R155, R13 ;  /* 0x0000009b1e0d7223 */ /* 0x000fca000000000d */
[----:B------:R-:W-:-:S05]  /*2700*/  F2FP.F16.F32.PACK_AB R13, RZ, R13 ;  /* 0x0000000dff0d723e */ /* 0x000fca00000000ff */
[----:B------:R0:W-:Y:S01]  /*2710*/  @P1 STG.E.U16 desc[UR36][R10.64+0x10], R13 ;  /* 0x0000100d0a001986 */ /* 0x0001e2000c101524 */
[----:B------:R-:W-:Y:S05]  /*2720*/  @!P0 BRA `(.L_x_48) ;  /* 0x0000000000048947 */ /* 0x000fea0003800000 */
[----:B------:R0:W5:Y:S02]  /*2730*/  LDG.E.LTC128B.U16 R24, desc[UR36][R8.64+0x12] ;  /* 0x0000122408187981 */ /* 0x000164000c1e1520 */
.L_x_48:
[----:B------:R-:W-:Y:S05]  /*2740*/  BSYNC B1 ;  /* 0x0000000000017941 */ /* 0x000fea0003800000 */
.L_x_47:
[----:B0----5:R-:W-:Y:S01]  /*2750*/  HADD2.F32 R13, -RZ, R24.H0_H0 ;  /* 0x20000018ff0d7230 */ /* 0x021fe20000004100 */
        /* <DEDUP_REMOVED lines=9> */
.L_x_50:
[----:B------:R-:W-:Y:S05]  /*27f0*/  BSYNC B1 ;  /* 0x0000000000017941 */ /* 0x000fea0003800000 */
.L_x_49:
        /* <DEDUP_REMOVED lines=10> */
.L_x_52:
[----:B------:R-:W-:Y:S05]  /*28a0*/  BSYNC B1 ;  /* 0x0000000000017941 */ /* 0x000fea0003800000 */
.L_x_51:
[----:B0----5:R-:W-:Y:S01]  /*28b0*/  HADD2.F32 R13, -RZ, R24.H0_H0 ;  /* 0x20000018ff0d7230 */ /* 0x021fe20000004100 */
        /* <DEDUP_REMOVED lines=8> */
.L_x_54:
[----:B------:R-:W-:Y:S05]  /*2940*/  BSYNC B1 ;  /* 0x0000000000017941 */ /* 0x000fea0003800000 */
.L_x_53:
        /* <DEDUP_REMOVED lines=9> */
.L_x_56:
[----:B------:R-:W-:Y:S05]  /*29e0*/  BSYNC B1 ;  /* 0x0000000000017941 */ /* 0x000fea0003800000 */
.L_x_55:
        /* <DEDUP_REMOVED lines=10> */
.L_x_58:
[----:B------:R-:W-:Y:S05]  /*2a90*/  BSYNC B1 ;  /* 0x0000000000017941 */ /* 0x000fea0003800000 */
.L_x_57:
        /* <DEDUP_REMOVED lines=10> */
.L_x_60:
[----:B------:R-:W-:Y:S05]  /*2b40*/  BSYNC B1 ;  /* 0x0000000000017941 */ /* 0x000fea0003800000 */
.L_x_59:
        /* <DEDUP_REMOVED lines=9> */
.L_x_62:
[----:B------:R-:W-:Y:S05]  /*2be0*/  BSYNC B1 ;  /* 0x0000000000017941 */ /* 0x000fea0003800000 */
.L_x_61:
        /* <DEDUP_REMOVED lines=9> */
.L_x_64:
[----:B------:R-:W-:Y:S05]  /*2c80*/  BSYNC B1 ;  /* 0x0000000000017941 */ /* 0x000fea0003800000 */
.L_x_63:
        /* <DEDUP_REMOVED lines=10> */
.L_x_66:
[----:B------:R-:W-:Y:S05]  /*2d30*/  BSYNC B1 ;  /* 0x0000000000017941 */ /* 0x000fea0003800000 */
.L_x_65:
        /* <DEDUP_REMOVED lines=10> */
.L_x_68:
[----:B------:R-:W-:Y:S05]  /*2de0*/  BSYNC B1 ;  /* 0x0000000000017941 */ /* 0x000fea0003800000 */
.L_x_67:
        /* <DEDUP_REMOVED lines=9> */
.L_x_70:
[----:B------:R-:W-:Y:S05]  /*2e80*/  BSYNC B1 ;  /* 0x0000000000017941 */ /* 0x000fea0003800000 */
.L_x_69:
        /* <DEDUP_REMOVED lines=9> */
.L_x_72:
[----:B------:R-:W-:Y:S05]  /*2f20*/  BSYNC B1 ;  /* 0x0000000000017941 */ /* 0x000fea0003800000 */
.L_x_71:
        /* <DEDUP_REMOVED lines=10> */
.L_x_74:
[----:B------:R-:W-:Y:S05]  /*2fd0*/  BSYNC B1 ;  /* 0x0000000000017941 */ /* 0x000fea0003800000 */
.L_x_73:
        /* <DEDUP_REMOVED lines=10> */
.L_x_76:
[----:B------:R-:W-:Y:S05]  /*3080*/  BSYNC B1 ;  /* 0x0000000000017941 */ /* 0x000fea0003800000 */
.L_x_75:
        /* <DEDUP_REMOVED lines=9> */
.L_x_78:
[----:B------:R-:W-:Y:S05]  /*3120*/  BSYNC B1 ;  /* 0x0000000000017941 */ /* 0x000fea0003800000 */
.L_x_77:
        /* <DEDUP_REMOVED lines=9> */
.L_x_80:
[----:B------:R-:W-:Y:S05]  /*31c0*/  BSYNC B1 ;  /* 0x0000000000017941 */ /* 0x000fea0003800000 */
.L_x_79:
        /* <DEDUP_REMOVED lines=10> */
.L_x_82:
[----:B------:R-:W-:Y:S05]  /*3270*/  BSYNC B1 ;  /* 0x0000000000017941 */ /* 0x000fea0003800000 */
.L_x_81:
        /* <DEDUP_REMOVED lines=10> */
.L_x_84:
[----:B------:R-:W-:Y:S05]  /*3320*/  BSYNC B1 ;  /* 0x0000000000017941 */ /* 0x000fea0003800000 */
.L_x_83:
        /* <DEDUP_REMOVED lines=9> */
.L_x_86:
[----:B------:R-:W-:Y:S05]  /*33c0*/  BSYNC B1 ;  /* 0x0000000000017941 */ /* 0x000fea0003800000 */
.L_x_85:
        /* <DEDUP_REMOVED lines=9> */
.L_x_88:
[----:B------:R-:W-:Y:S05]  /*3460*/  BSYNC B1 ;  /* 0x0000000000017941 */ /* 0x000fea0003800000 */
.L_x_87:
        /* <DEDUP_REMOVED lines=10> */
.L_x_90:
[----:B------:R-:W-:Y:S05]  /*3510*/  BSYNC B1 ;  /* 0x0000000000017941 */ /* 0x000fea0003800000 */
.L_x_89:
        /* <DEDUP_REMOVED lines=10> */
.L_x_92:
[----:B------:R-:W-:Y:S05]  /*35c0*/  BSYNC B1 ;  /* 0x0000000000017941 */ /* 0x000fea0003800000 */
.L_x_91:
        /* <DEDUP_REMOVED lines=9> */
.L_x_94:
[----:B------:R-:W-:Y:S05]  /*3660*/  BSYNC B1 ;  /* 0x0000000000017941 */ /* 0x000fea0003800000 */
.L_x_93:
        /* <DEDUP_REMOVED lines=9> */
.L_x_96:
[----:B------:R-:W-:Y:S05]  /*3700*/  BSYNC B1 ;  /* 0x0000000000017941 */ /* 0x000fea0003800000 */
.L_x_95:
        /* <DEDUP_REMOVED lines=10> */
.L_x_98:
[----:B------:R-:W-:Y:S05]  /*37b0*/  BSYNC B1 ;  /* 0x0000000000017941 */ /* 0x000fea0003800000 */
.L_x_97:
        /* <DEDUP_REMOVED lines=10> */
.L_x_100:
[----:B------:R-:W-:Y:S05]  /*3860*/  BSYNC B1 ;  /* 0x0000000000017941 */ /* 0x000fea0003800000 */
.L_x_99:
        /* <DEDUP_REMOVED lines=9> */
.L_x_102:
[----:B------:R-:W-:Y:S05]  /*3900*/  BSYNC B1 ;  /* 0x0000000000017941 */ /* 0x000fea0003800000 */
.L_x_101:
        /* <DEDUP_REMOVED lines=9> */
.L_x_104:
[----:B------:R-:W-:Y:S05]  /*39a0*/  BSYNC B1 ;  /* 0x0000000000017941 */ /* 0x000fea0003800000 */
.L_x_103:
        /* <DEDUP_REMOVED lines=10> */
.L_x_106:
[----:B------:R-:W-:Y:S05]  /*3a50*/  BSYNC B1 ;  /* 0x0000000000017941 */ /* 0x000fea0003800000 */
.L_x_105:
        /* <DEDUP_REMOVED lines=10> */
.L_x_108:
[----:B------:R-:W-:Y:S05]  /*3b00*/  BSYNC B1 ;  /* 0x0000000000017941 */ /* 0x000fea0003800000 */
.L_x_107:
        /* <DEDUP_REMOVED lines=9> */
.L_x_110:
[----:B------:R-:W-:Y:S05]  /*3ba0*/  BSYNC B1 ;  /* 0x0000000000017941 */ /* 0x000fea0003800000 */
.L_x_109:
        /* <DEDUP_REMOVED lines=9> */
.L_x_112:
[----:B------:R-:W-:Y:S05]  /*3c40*/  BSYNC B1 ;  /* 0x0000000000017941 */ /* 0x000fea0003800000 */
.L_x_111:
        /* <DEDUP_REMOVED lines=10> */
.L_x_114:
[----:B------:R-:W-:Y:S05]  /*3cf0*/  BSYNC B1 ;  /* 0x0000000000017941 */ /* 0x000fea0003800000 */
.L_x_113:
        /* <DEDUP_REMOVED lines=10> */
.L_x_116:
[----:B------:R-:W-:Y:S05]  /*3da0*/  BSYNC B1 ;  /* 0x0000000000017941 */ /* 0x000fea0003800000 */
.L_x_115:
        /* <DEDUP_REMOVED lines=9> */
.L_x_118:
[----:B------:R-:W-:Y:S05]  /*3e40*/  BSYNC B1 ;  /* 0x0000000000017941 */ /* 0x000fea0003800000 */
.L_x_117:
        /* <DEDUP_REMOVED lines=9> */
.L_x_120:
[----:B------:R-:W-:Y:S05]  /*3ee0*/  BSYNC B1 ;  /* 0x0000000000017941 */ /* 0x000fea0003800000 */
.L_x_119:
        /* <DEDUP_REMOVED lines=10> */
.L_x_122:
[----:B------:R-:W-:Y:S05]  /*3f90*/  BSYNC B1 ;  /* 0x0000000000017941 */ /* 0x000fea0003800000 */
.L_x_121:
        /* <DEDUP_REMOVED lines=10> */
.L_x_124:
[----:B------:R-:W-:Y:S05]  /*4040*/  BSYNC B1 ;  /* 0x0000000000017941 */ /* 0x000fea0003800000 */
.L_x_123:
        /* <DEDUP_REMOVED lines=9> */
.L_x_126:
[----:B------:R-:W-:Y:S05]  /*40e0*/  BSYNC B1 ;  /* 0x0000000000017941 */ /* 0x000fea0003800000 */
.L_x_125:
        /* <DEDUP_REMOVED lines=9> */
.L_x_128:
[----:B------:R-:W-:Y:S05]  /*4180*/  BSYNC B1 ;  /* 0x0000000000017941 */ /* 0x000fea0003800000 */
.L_x_127:
        /* <DEDUP_REMOVED lines=10> */
.L_x_130:
[----:B------:R-:W-:Y:S05]  /*4230*/  BSYNC B1 ;  /* 0x0000000000017941 */ /* 0x000fea0003800000 */
.L_x_129:
        /* <DEDUP_REMOVED lines=10> */
.L_x_132:
[----:B------:R-:W-:Y:S05]  /*42e0*/  BSYNC B1 ;  /* 0x0000000000017941 */ /* 0x000fea0003800000 */
.L_x_131:
        /* <DEDUP_REMOVED lines=9> */
.L_x_134:
[----:B------:R-:W-:Y:S05]  /*4380*/  BSYNC B1 ;  /* 0x0000000000017941 */ /* 0x000fea0003800000 */
.L_x_133:
        /* <DEDUP_REMOVED lines=9> */
.L_x_136:
[----:B------:R-:W-:Y:S05]  /*4420*/  BSYNC B1 ;  /* 0x0000000000017941 */ /* 0x000fea0003800000 */
.L_x_135:
        /* <DEDUP_REMOVED lines=10> */
.L_x_138:
[----:B------:R-:W-:Y:S05]  /*44d0*/  BSYNC B1 ;  /* 0x0000000000017941 */ /* 0x000fea0003800000 */
.L_x_137:
        /* <DEDUP_REMOVED lines=10> */
.L_x_140:
[----:B------:R-:W-:Y:S05]  /*4580*/  BSYNC B1 ;  /* 0x0000000000017941 */ /* 0x000fea0003800000 */
.L_x_139:
        /* <DEDUP_REMOVED lines=9> */
.L_x_142:
[----:B------:R-:W-:Y:S05]  /*4620*/  BSYNC B1 ;  /* 0x0000000000017941 */ /* 0x000fea0003800000 */
.L_x_141:
        /* <DEDUP_REMOVED lines=9> */
.L_x_144:
[----:B------:R-:W-:Y:S05]  /*46c0*/  BSYNC B1 ;  /* 0x0000000000017941 */ /* 0x000fea0003800000 */
.L_x_143:
        /* <DEDUP_REMOVED lines=10> */
.L_x_146:
[----:B------:R-:W-:Y:S05]  /*4770*/  BSYNC B1 ;  /* 0x0000000000017941 */ /* 0x000fea0003800000 */
.L_x_145:
        /* <DEDUP_REMOVED lines=10> */
.L_x_148:
[----:B------:R-:W-:Y:S05]  /*4820*/  BSYNC B1 ;  /* 0x0000000000017941 */ /* 0x000fea0003800000 */
.L_x_147:
        /* <DEDUP_REMOVED lines=9> */
.L_x_150:
[----:B------:R-:W-:Y:S05]  /*48c0*/  BSYNC B1 ;  /* 0x0000000000017941 */ /* 0x000fea0003800000 */
.L_x_149:
        /* <DEDUP_REMOVED lines=9> */
.L_x_152:
[----:B------:R-:W-:Y:S05]  /*4960*/  BSYNC B1 ;  /* 0x0000000000017941 */ /* 0x000fea0003800000 */
.L_x_151:
        /* <DEDUP_REMOVED lines=10> */
.L_x_154:
[----:B------:R-:W-:Y:S05]  /*4a10*/  BSYNC B1 ;  /* 0x0000000000017941 */ /* 0x000fea0003800000 */
.L_x_153:
        /* <DEDUP_REMOVED lines=10> */
.L_x_156:
[----:B------:R-:W-:Y:S05]  /*4ac0*/  BSYNC B1 ;  /* 0x0000000000017941 */ /* 0x000fea0003800000 */
.L_x_155:
        /* <DEDUP_REMOVED lines=9> */
.L_x_158:
[----:B------:R-:W-:Y:S05]  /*4b60*/  BSYNC B1 ;  /* 0x0000000000017941 */ /* 0x000fea0003800000 */
.L_x_157:
        /* <DEDUP_REMOVED lines=9> */
.L_x_160:
[----:B------:R-:W-:Y:S05]  /*4c00*/  BSYNC B1 ;  /* 0x0000000000017941 */ /* 0x000fea0003800000 */
.L_x_159:
        /* <DEDUP_REMOVED lines=10> */
.L_x_162:
[----:B------:R-:W-:Y:S05]  /*4cb0*/  BSYNC B1 ;  /* 0x0000000000017941 */ /* 0x000fea0003800000 */
.L_x_161:
        /* <DEDUP_REMOVED lines=10> */
.L_x_164:
[----:B------:R-:W-:Y:S05]  /*4d60*/  BSYNC B1 ;  /* 0x0000000000017941 */ /* 0x000fea0003800000 */
.L_x_163:
        /* <DEDUP_REMOVED lines=9> */
.L_x_166:
[----:B------:R-:W-:Y:S05]  /*4e00*/  BSYNC B1 ;  /* 0x0000000000017941 */ /* 0x000fea0003800000 */
.L_x_165:
        /* <DEDUP_REMOVED lines=9> */
.L_x_168:
[----:B------:R-:W-:Y:S05]  /*4ea0*/  BSYNC B1 ;  /* 0x0000000000017941 */ /* 0x000fea0003800000 */
.L_x_167:
        /* <DEDUP_REMOVED lines=10> */
.L_x_170:
[----:B------:R-:W-:Y:S05]  /*4f50*/  BSYNC B1 ;  /* 0x0000000000017941 */ /* 0x000fea0003800000 */
.L_x_169:
        /* <DEDUP_REMOVED lines=10> */
.L_x_172:
[----:B------:R-:W-:Y:S05]  /*5000*/  BSYNC B1 ;  /* 0x0000000000017941 */ /* 0x000fea0003800000 */
.L_x_171:
        /* <DEDUP_REMOVED lines=9> */
.L_x_174:
[----:B------:R-:W-:Y:S05]  /*50a0*/  BSYNC B1 ;  /* 0x0000000000017941 */ /* 0x000fea0003800000 */
.L_x_173:
        /* <DEDUP_REMOVED lines=9> */
.L_x_176:
[----:B------:R-:W-:Y:S05]  /*5140*/  BSYNC B1 ;  /* 0x0000000000017941 */ /* 0x000fea0003800000 */
.L_x_175:
        /* <DEDUP_REMOVED lines=10> */
.L_x_178:
[----:B------:R-:W-:Y:S05]  /*51f0*/  BSYNC B1 ;  /* 0x0000000000017941 */ /* 0x000fea0003800000 */
.L_x_177:
        /* <DEDUP_REMOVED lines=10> */
.L_x_180:
[----:B------:R-:W-:Y:S05]  /*52a0*/  BSYNC B1 ;  /* 0x0000000000017941 */ /* 0x000fea0003800000 */
.L_x_179:
        /* <DEDUP_REMOVED lines=9> */
.L_x_182:
[----:B------:R-:W-:Y:S05]  /*5340*/  BSYNC B1 ;  /* 0x0000000000017941 */ /* 0x000fea0003800000 */
.L_x_181:
        /* <DEDUP_REMOVED lines=9> */
.L_x_184:
[----:B------:R-:W-:Y:S05]  /*53e0*/  BSYNC B1 ;  /* 0x0000000000017941 */ /* 0x000fea0003800000 */
.L_x_183:
        /* <DEDUP_REMOVED lines=10> */
.L_x_186:
[----:B------:R-:W-:Y:S05]  /*5490*/  BSYNC B1 ;  /* 0x0000000000017941 */ /* 0x000fea0003800000 */
.L_x_185:
        /* <DEDUP_REMOVED lines=10> */
.L_x_188:
[----:B------:R-:W-:Y:S05]  /*5540*/  BSYNC B1 ;  /* 0x0000000000017941 */ /* 0x000fea0003800000 */
.L_x_187:
        /* <DEDUP_REMOVED lines=9> */
.L_x_190:
[----:B------:R-:W-:Y:S05]  /*55e0*/  BSYNC B1 ;  /* 0x0000000000017941 */ /* 0x000fea0003800000 */
.L_x_189:
        /* <DEDUP_REMOVED lines=9> */
.L_x_192:
[----:B------:R-:W-:Y:S05]  /*5680*/  BSYNC B1 ;  /* 0x0000000000017941 */ /* 0x000fea0003800000 */
.L_x_191:
        /* <DEDUP_REMOVED lines=10> */
.L_x_194:
[----:B------:R-:W-:Y:S05]  /*5730*/  BSYNC B1 ;  /* 0x0000000000017941 */ /* 0x000fea0003800000 */
.L_x_193:
        /* <DEDUP_REMOVED lines=10> */
.L_x_196:
[----:B------:R-:W-:Y:S05]  /*57e0*/  BSYNC B1 ;  /* 0x0000000000017941 */ /* 0x000fea0003800000 */
.L_x_195:
        /* <DEDUP_REMOVED lines=9> */
.L_x_198:
[----:B------:R-:W-:Y:S05]  /*5880*/  BSYNC B1 ;  /* 0x0000000000017941 */ /* 0x000fea0003800000 */
.L_x_197:
        /* <DEDUP_REMOVED lines=9> */
.L_x_200:
[----:B------:R-:W-:Y:S05]  /*5920*/  BSYNC B1 ;  /* 0x0000000000017941 */ /* 0x000fea0003800000 */
.L_x_199:
        /* <DEDUP_REMOVED lines=10> */
.L_x_202:
[----:B------:R-:W-:Y:S05]  /*59d0*/  BSYNC B1 ;  /* 0x0000000000017941 */ /* 0x000fea0003800000 */
.L_x_201:
        /* <DEDUP_REMOVED lines=10> */
.L_x_204:
[----:B------:R-:W-:Y:S05]  /*5a80*/  BSYNC B1 ;  /* 0x0000000000017941 */ /* 0x000fea0003800000 */
.L_x_203:
        /* <DEDUP_REMOVED lines=9> */
.L_x_206:
[----:B------:R-:W-:Y:S05]  /*5b20*/  BSYNC B1 ;  /* 0x0000000000017941 */ /* 0x000fea0003800000 */
.L_x_205:
        /* <DEDUP_REMOVED lines=9> */
.L_x_208:
[----:B------:R-:W-:Y:S05]  /*5bc0*/  BSYNC B1 ;  /* 0x0000000000017941 */ /* 0x000fea0003800000 */
.L_x_207:
        /* <DEDUP_REMOVED lines=10> */
.L_x_210:
[----:B------:R-:W-:Y:S05]  /*5c70*/  BSYNC B1 ;  /* 0x0000000000017941 */ /* 0x000fea0003800000 */
.L_x_209:
        /* <DEDUP_REMOVED lines=10> */
.L_x_212:
[----:B------:R-:W-:Y:S05]  /*5d20*/  BSYNC B1 ;  /* 0x0000000000017941 */ /* 0x000fea0003800000 */
.L_x_211:
        /* <DEDUP_REMOVED lines=9> */
.L_x_214:
[----:B------:R-:W-:Y:S05]  /*5dc0*/  BSYNC B1 ;  /* 0x0000000000017941 */ /* 0x000fea0003800000 */
.L_x_213:
        /* <DEDUP_REMOVED lines=9> */
.L_x_216:
[----:B------:R-:W-:Y:S05]  /*5e60*/  BSYNC B1 ;  /* 0x0000000000017941 */ /* 0x000fea0003800000 */
.L_x_215:
        /* <DEDUP_REMOVED lines=10> */
.L_x_218:
[----:B------:R-:W-:Y:S05]  /*5f10*/  BSYNC B1 ;  /* 0x0000000000017941 */ /* 0x000fea0003800000 */
.L_x_217:
        /* <DEDUP_REMOVED lines=10> */
.L_x_220:
[----:B------:R-:W-:Y:S05]  /*5fc0*/  BSYNC B1 ;  /* 0x0000000000017941 */ /* 0x000fea0003800000 */
.L_x_219:
        /* <DEDUP_REMOVED lines=9> */
.L_x_222:
[----:B------:R-:W-:Y:S05]  /*6060*/  BSYNC B1 ;  /* 0x0000000000017941 */ /* 0x000fea0003800000 */
.L_x_221:
        /* <DEDUP_REMOVED lines=9> */
.L_x_224:
[----:B------:R-:W-:Y:S05]  /*6100*/  BSYNC B1 ;  /* 0x0000000000017941 */ /* 0x000fea0003800000 */
.L_x_223:
        /* <DEDUP_REMOVED lines=10> */
.L_x_226:
[----:B------:R-:W-:Y:S05]  /*61b0*/  BSYNC B1 ;  /* 0x0000000000017941 */ /* 0x000fea0003800000 */
.L_x_225:
        /* <DEDUP_REMOVED lines=10> */
.L_x_228:
[----:B------:R-:W-:Y:S05]  /*6260*/  BSYNC B1 ;  /* 0x0000000000017941 */ /* 0x000fea0003800000 */
.L_x_227:
        /* <DEDUP_REMOVED lines=9> */
.L_x_230:
[----:B------:R-:W-:Y:S05]  /*6300*/  BSYNC B1 ;  /* 0x0000000000017941 */ /* 0x000fea0003800000 */
.L_x_229:
        /* <DEDUP_REMOVED lines=9> */
.L_x_232:
[----:B------:R-:W-:Y:S05]  /*63a0*/  BSYNC B1 ;  /* 0x0000000000017941 */ /* 0x000fea0003800000 */
.L_x_231:
        /* <DEDUP_REMOVED lines=10> */
.L_x_234:
[----:B------:R-:W-:Y:S05]  /*6450*/  BSYNC B1 ;  /* 0x0000000000017941 */ /* 0x000fea0003800000 */
.L_x_233:
        /* <DEDUP_REMOVED lines=10> */
.L_x_236:
[----:B------:R-:W-:Y:S05]  /*6500*/  BSYNC B1 ;  /* 0x0000000000017941 */ /* 0x000fea0003800000 */
.L_x_235:
        /* <DEDUP_REMOVED lines=9> */
.L_x_238:
[----:B------:R-:W-:Y:S05]  /*65a0*/  BSYNC B1 ;  /* 0x0000000000017941 */ /* 0x000fea0003800000 */
.L_x_237:
        /* <DEDUP_REMOVED lines=9> */
.L_x_240:
[----:B------:R-:W-:Y:S05]  /*6640*/  BSYNC B1 ;  /* 0x0000000000017941 */ /* 0x000fea0003800000 */
.L_x_239:
        /* <DEDUP_REMOVED lines=10> */
.L_x_242:
[----:B------:R-:W-:Y:S05]  /*66f0*/  BSYNC B1 ;  /* 0x0000000000017941 */ /* 0x000fea0003800000 */
.L_x_241:
        /* <DEDUP_REMOVED lines=10> */
.L_x_244:
[----:B------:R-:W-:Y:S05]  /*67a0*/  BSYNC B1 ;  /* 0x0000000000017941 */ /* 0x000fea0003800000 */
.L_x_243:
        /* <DEDUP_REMOVED lines=9> */
.L_x_246:
[----:B------:R-:W-:Y:S05]  /*6840*/  BSYNC B1 ;  /* 0x0000000000017941 */ /* 0x000fea0003800000 */
.L_x_245:
        /* <DEDUP_REMOVED lines=9> */
.L_x_248:
[----:B------:R-:W-:Y:S05]  /*68e0*/  BSYNC B1 ;  /* 0x0000000000017941 */ /* 0x000fea0003800000 */
.L_x_247:
        /* <DEDUP_REMOVED lines=10> */
.L_x_250:
[----:B------:R-:W-:Y:S05]  /*6990*/  BSYNC B1 ;  /* 0x0000000000017941 */ /* 0x000fea0003800000 */
.L_x_249:
        /* <DEDUP_REMOVED lines=10> */
.L_x_252:
[----:B------:R-:W-:Y:S05]  /*6a40*/  BSYNC B1 ;  /* 0x0000000000017941 */ /* 0x000fea0003800000 */
.L_x_251:
        /* <DEDUP_REMOVED lines=9> */
.L_x_254:
[----:B------:R-:W-:Y:S05]  /*6ae0*/  BSYNC B1 ;  /* 0x0000000000017941 */ /* 0x000fea0003800000 */
.L_x_253:
        /* <DEDUP_REMOVED lines=9> */
.L_x_256:
[----:B------:R-:W-:Y:S05]  /*6b80*/  BSYNC B1 ;  /* 0x0000000000017941 */ /* 0x000fea0003800000 */
.L_x_255:
        /* <DEDUP_REMOVED lines=10> */
.L_x_258:
[----:B------:R-:W-:Y:S05]  /*6c30*/  BSYNC B1 ;  /* 0x0000000000017941 */ /* 0x000fea0003800000 */
.L_x_257:
        /* <DEDUP_REMOVED lines=10> */
.L_x_260:
[----:B------:R-:W-:Y:S05]  /*6ce0*/  BSYNC B1 ;  /* 0x0000000000017941 */ /* 0x000fea0003800000 */
.L_x_259:
        /* <DEDUP_REMOVED lines=9> */
.L_x_262:
[----:B------:R-:W-:Y:S05]  /*6d80*/  BSYNC B1 ;  /* 0x0000000000017941 */ /* 0x000fea0003800000 */
.L_x_261:
        /* <DEDUP_REMOVED lines=9> */
.L_x_264:
[----:B------:R-:W-:Y:S05]  /*6e20*/  BSYNC B1 ;  /* 0x0000000000017941 */ /* 0x000fea0003800000 */
.L_x_263:
        /* <DEDUP_REMOVED lines=10> */
.L_x_266:
[----:B------:R-:W-:Y:S05]  /*6ed0*/  BSYNC B1 ;  /* 0x0000000000017941 */ /* 0x000fea0003800000 */
.L_x_265:
        /* <DEDUP_REMOVED lines=10> */
.L_x_268:
[----:B------:R-:W-:Y:S05]  /*6f80*/  BSYNC B1 ;  /* 0x0000000000017941 */ /* 0x000fea0003800000 */
.L_x_267:
        /* <DEDUP_REMOVED lines=9> */
.L_x_270:
[----:B------:R-:W-:Y:S05]  /*7020*/  BSYNC B1 ;  /* 0x0000000000017941 */ /* 0x000fea0003800000 */
.L_x_269:
        /* <DEDUP_REMOVED lines=9> */
.L_x_272:
[----:B------:R-:W-:Y:S05]  /*70c0*/  BSYNC B1 ;  /* 0x0000000000017941 */ /* 0x000fea0003800000 */
.L_x_271:
        /* <DEDUP_REMOVED lines=10> */
.L_x_274:
[----:B------:R-:W-:Y:S05]  /*7170*/  BSYNC B1 ;  /* 0x0000000000017941 */ /* 0x000fea0003800000 */
.L_x_273:
        /* <DEDUP_REMOVED lines=10> */
.L_x_276:
[----:B------:R-:W-:Y:S05]  /*7220*/  BSYNC B1 ;  /* 0x0000000000017941 */ /* 0x000fea0003800000 */
.L_x_275:
        /* <DEDUP_REMOVED lines=9> */
.L_x_278:
[----:B------:R-:W-:Y:S05]  /*72c0*/  BSYNC B1 ;  /* 0x0000000000017941 */ /* 0x000fea0003800000 */
.L_x_277:
        /* <DEDUP_REMOVED lines=9> */
.L_x_280:
[----:B------:R-:W-:Y:S05]  /*7360*/  BSYNC B1 ;  /* 0x0000000000017941 */ /* 0x000fea0003800000 */
.L_x_279:
        /* <DEDUP_REMOVED lines=10> */
.L_x_282:
[----:B------:R-:W-:Y:S05]  /*7410*/  BSYNC B1 ;  /* 0x0000000000017941 */ /* 0x000fea0003800000 */
.L_x_281:
        /* <DEDUP_REMOVED lines=10> */
.L_x_284:
[----:B------:R-:W-:Y:S05]  /*74c0*/  BSYNC B1 ;  /* 0x0000000000017941 */ /* 0x000fea0003800000 */
.L_x_283:
[----:B-----5:R-:W-:Y:S01]  /*74d0*/  HADD2.F32 R3, -RZ, R24.H0_H0 ;  /* 0x20000018ff037230 */ /* 0x020fe20000004100 */
[----:B------:R-:W-:Y:S01]  /*74e0*/  ISETP.GT.AND P1, PT, R0, 0x8, P1 ;  /* 0x000000080000780c */ /* 0x000fe20000f24270 */
[----:B------:R-:W-:Y:S03]  /*74f0*/  BSSY B1, `(.L_x_285) ;  /* 0x0000007000017945 */ /* 0x000fe60003800000 */
[----:B01--4-:R-:W-:-:S04]  /*7500*/  FMUL R6, R3, R156 ;  /* 0x0000009c03067220 */ /* 0x013fc80000400000 */
[----:B------:R-:W-:-:S05]  /*7510*/  FFMA R6, R149, R155, R6 ;  /* 0x0000009b95067223 */ /* 0x000fca0000000006 */
[----:B------:R-:W-:-:S05]  /*7520*/  F2FP.F16.F32.PACK_AB R6, RZ, R6 ;  /* 0x00000006ff06723e */ /* 0x000fca00000000ff */
[----:B------:R0:W-:Y:S01]  /*7530*/  @P3 STG.E.U16 desc[UR36][R4.64+0x1f2], R6 ;  /* 0x0001f20604003986 */ /* 0x0001e2000c101524 */
[----:B------:R-:W-:Y:S05]  /*7540*/  @!P1 BRA `(.L_x_286) ;  /* 0x0000000000049947 */ /* 0x000fea0003800000 */
[----:B------:R1:W5:Y:S02]  /*7550*/  LDG.E.LTC128B.U16 R24, desc[UR36][R8.64+0x1f0] ;  /* 0x0001f02408187981 */ /* 0x000364000c1e1520 */
.L_x_286:
[----:B------:R-:W-:Y:S05]  /*7560*/  BSYNC B1 ;  /* 0x0000000000017941 */ /* 0x000fea0003800000 */
.L_x_285:
[----:B-----5:R-:W-:Y:S01]  /*7570*/  HADD2.F32 R3, -RZ, R24.H0_H0 ;  /* 0x20000018ff037230 */ /* 0x020fe20000004100 */
[----:B------:R-:W-:Y:S01]  /*7580*/  ISETP.GT.AND P0, PT, R0, 0x8, P0 ;  /* 0x000000080000780c */ /* 0x000fe20000704270 */
[----:B0-----:R-:W-:Y:S01]  /*7590*/  @P1 IMAD.MOV.U32 R4, RZ, RZ, R10 ;  /* 0x000000ffff041224 */ /* 0x001fe200078e000a */
[----:B------:R-:W-:Y:S01]  /*75a0*/  BSSY B1, `(.L_x_287) ;  /* 0x0000008000017945 */ /* 0x000fe20003800000 */
[----:B------:R-:W-:Y:S02]  /*75b0*/  @P1 IMAD.MOV.U32 R5, RZ, RZ, R11 ;  /* 0x000000ffff051224 */ /* 0x000fe400078e000b */
[----:B------:R-:W-:-:S04]  /*75c0*/  FMUL R3, R3, R156 ;  /* 0x0000009c03037220 */ /* 0x000fc80000400000 */
[----:B------:R-:W-:-:S05]  /*75d0*/  FFMA R3, R150, R155, R3 ;  /* 0x0000009b96037223 */ /* 0x000fca0000000003 */
[----:B------:R-:W-:-:S05]  /*75e0*/  F2FP.F16.F32.PACK_AB R3, RZ, R3 ;  /* 0x00000003ff03723e */ /* 0x000fca00000000ff */
[----:B------:R0:W-:Y:S01]  /*75f0*/  @P1 STG.E.U16 desc[UR36][R4.64+0x1f0], R3 ;  /* 0x0001f00304001986 */ /* 0x0001e2000c101524 */
[----:B------:R-:W-:Y:S05]  /*7600*/  @!P0 BRA `(.L_x_288) ;  /* 0x0000000000048947 */ /* 0x000fea0003800000 */
[----:B------:R4:W5:Y:S02]  /*7610*/  LDG.E.LTC128B.U16 R24, desc[UR36][R8.64+0x1f2] ;  /* 0x0001f22408187981 */ /* 0x000964000c1e1520 */
.L_x_288:
[----:B------:R-:W-:Y:S05]  /*7620*/  BSYNC B1 ;  /* 0x0000000000017941 */ /* 0x000fea0003800000 */
.L_x_287:
[----:B------:R-:W-:Y:S05]  /*7630*/  @!P0 BRA `(.L_x_289) ;  /* 0x0000002400308947 */ /* 0x000fea0003800000 */
[----:B0----5:R-:W-:-:S05]  /*7640*/  HADD2.F32 R3, -RZ, R24.H0_H0 ;  /* 0x20000018ff037230 */ /* 0x021fca0000004100 */
[----:B------:R-:W-:-:S04]  /*7650*/  FMUL R0, R3, R156 ;  /* 0x0000009c03007220 */ /* 0x000fc80000400000 */
[----:B------:R-:W-:-:S05]  /*7660*/  FFMA R0, R151, R155, R0 ;  /* 0x0000009b97007223 */ /* 0x000fca0000000000 */
[----:B------:R-:W-:-:S05]  /*7670*/  F2FP.F16.F32.PACK_AB R0, RZ, R0 ;  /* 0x00000000ff00723e */ /* 0x000fca00000000ff */
[----:B------:R0:W-:Y:S01]  /*7680*/  STG.E.U16 desc[UR36][R10.64+0x1f2], R0 ;  /* 0x0001f2000a007986 */ /* 0x0001e2000c101524 */
[----:B------:R-:W-:Y:S05]  /*7690*/  BRA `(.L_x_289) ;  /* 0x0000002400187947 */ /* 0x000fea0003800000 */
.L_x_36:
[----:B------:R-:W-:Y:S01]  /*76a0*/  ISETP.GT.AND P0, PT, R3, 0x1, PT ;  /* 0x000000010300780c */ /* 0x000fe20003f04270 */
[----:B------:R-:W-:Y:S01]  /*76b0*/  ULDC.64 UR4, c[0x0][0x5c0] ;  /* 0x0001700000047ab9 */ /* 0x000fe20000000a00 */
[-C--:B------:R-:W-:Y:S01]  /*76c0*/  FMUL R24, R24, R155.reuse ;  /* 0x0000009b18187220 */ /* 0x080fe20000400000 */
[-C--:B------:R-:W-:Y:S01]  /*76d0*/  FMUL R25, R25, R155.reuse ;  /* 0x0000009b19197220 */ /* 0x080fe20000400000 */
[----:B------:R-:W-:Y:S01]  /*76e0*/  ISETP.GT.AND P3, PT, R0, RZ, P0 ;  /* 0x000000ff0000720c */ /* 0x000fe20000764270 */
[-C--:B------:R-:W-:Y:S01]  /*76f0*/  FMUL R26, R26, R155.reuse ;  /* 0x0000009b1a1a7220 */ /* 0x080fe20000400000 */
[----:B------:R-:W-:Y:S01]  /*7700*/  LEA R4, P4, R160, UR4, 0x1 ;  /* 0x00000004a0047c11 */ /* 0x000fe2000f8808ff */
[-C--:B------:R-:W-:Y:S01]  /*7710*/  FMUL R27, R27, R155.reuse ;  /* 0x0000009b1b1b7220 */ /* 0x080fe20000400000 */
[----:B------:R-:W-:Y:S01]  /*7720*/  F2FP.F16.F32.PACK_AB R24, RZ, R24 ;  /* 0x00000018ff18723e */ /* 0x000fe200000000ff */
[-C--:B------:R-:W-:Y:S01]  /*7730*/  FMUL R28, R28, R155.reuse ;  /* 0x0000009b1c1c7220 */ /* 0x080fe20000400000 */
[----:B------:R-:W-:Y:S01]  /*7740*/  LEA.HI.X R5, R160, UR5, R153, 0x1, P4 ;  /* 0x00000005a0057c11 */ /* 0x000fe2000a0f0c99 */
[----:B------:R-:W-:Y:S01]  /*7750*/  FMUL R29, R29, R155 ;  /* 0x0000009b1d1d7220 */ /* 0x000fe20000400000 */
[----:B------:R-:W-:Y:S01]  /*7760*/  F2FP.F16.F32.PACK_AB R25, RZ, R25 ;  /* 0x00000019ff19723e */ /* 0x000fe200000000ff */
[-C--:B------:R-:W-:Y:S01]  /*7770*/  FMUL R30, R30, R155.reuse ;  /* 0x0000009b1e1e7220 */ /* 0x080fe20000400000 */
[----:B------:R-:W-:Y:S01]  /*7780*/  SHF.L.U64.HI R11, R10, 0x4, R11 ;  /* 0x000000040a0b7819 */ /* 0x000fe2000001020b */
[----:B------:R-:W-:Y:S01]  /*7790*/  @P1 STG.E.U16 desc[UR36][R4.64], R24 ;  /* 0x0000001804001986 */ /* 0x000fe2000c101524 */
[----:B------:R-:W-:Y:S01]  /*77a0*/  ISETP.GT.AND P1, PT, R3, 0x8, PT ;  /* 0x000000080300780c */ /* 0x000fe20003f24270 */
[-C--:B------:R-:W-:Y:S01]  /*77b0*/  FMUL R31, R31, R155.reuse ;  /* 0x0000009b1f1f7220 */ /* 0x080fe20000400000 */
[----:B------:R-:W-:Y:S01]  /*77c0*/  ISETP.GT.AND P4, PT, R0, 0x8, P0 ;  /* 0x000000080000780c */ /* 0x000fe20000784270 */
[----:B------:R-:W-:Y:S01]  /*77d0*/  @P3 STG.E.U16 desc[UR36][R4.64+0x2], R25 ;  /* 0x0000021904003986 */ /* 0x000fe2000c101524 */
[----:B------:R-:W-:Y:S01]  /*77e0*/  LEA R6, P3, R10, R4, 0x4 ;  /* 0x000000040a067211 */ /* 0x000fe200078620ff */
[-C--:B------:R-:W-:Y:S01]  /*77f0*/  FMUL R32, R32, R155.reuse ;  /* 0x0000009b20207220 */ /* 0x080fe20000400000 */
[C---:B------:R-:W-:Y:S01]  /*7800*/  ISETP.GT.AND P2, PT, R0.reuse, 0x8, P2 ;  /* 0x000000080000780c */ /* 0x040fe20001744270 */
[-C--:B------:R-:W-:Y:S01]  /*7810*/  FMUL R33, R33, R155.reuse ;  /* 0x0000009b21217220 */ /* 0x080fe20000400000 */
[----:B------:R-:W-:Y:S01]  /*7820*/  ISETP.GT.AND P0, PT, R3, 0x9, PT ;  /* 0x000000090300780c */ /* 0x000fe20003f04270 */
[----:B------:R-:W-:Y:S01]  /*7830*/  IMAD.X R7, R11, 0x1, R5, P3 ;  /* 0x000000010b077824 */ /* 0x000fe200018e0605 */
[----:B------:R-:W-:Y:S01]  /*7840*/  ISETP.GT.AND P5, PT, R0, RZ, P1 ;  /* 0x000000ff0000720c */ /* 0x000fe20000fa4270 */
[-C--:B------:R-:W-:Y:S01]  /*7850*/  FMUL R34, R34, R155.reuse ;  /* 0x0000009b22227220 */ /* 0x080fe20000400000 */
[----:B------:R-:W-:Y:S01]  /*7860*/  ISETP.GT.AND P3, PT, R0, RZ, P0 ;  /* 0x000000ff0000720c */ /* 0x000fe20000764270 */
[-C--:B------:R-:W-:Y:S01]  /*7870*/  FMUL R35, R35, R155.reuse ;  /* 0x0000009b23237220 */ /* 0x080fe20000400000 */
[----:B------:R-:W-:Y:S01]  /*7880*/  F2FP.F16.F32.PACK_AB R26, RZ, R26 ;  /* 0x0000001aff1a723e */ /* 0x000fe200000000ff */
[----:B------:R-:W-:Y:S01]  /*7890*/  FMUL R36, R36, R155 ;  /* 0x0000009b24247220 */ /* 0x000fe20000400000 */
[----:B------:R-:W-:Y:S01]  /*78a0*/  F2FP.F16.F32.PACK_AB R27, RZ, R27 ;  /* 0x0000001bff1b723e */ /* 0x000fe200000000ff */
[----:B------:R-:W-:Y:S01]  /*78b0*/  FMUL R37, R37, R155 ;  /* 0x0000009b25257220 */ /* 0x000fe20000400000 */
[----:B------:R-:W-:Y:S01]  /*78c0*/  F2FP.F16.F32.PACK_AB R28, RZ, R28 ;  /* 0x0000001cff1c723e */ /* 0x000fe200000000ff */
[----:B------:R-:W-:Y:S01]  /*78d0*/  @P2 STG.E.U16 desc[UR36][R6.64], R26 ;  /* 0x0000001a06002986 */ /* 0x000fe2000c101524 */
[----:B------:R-:W-:Y:S01]  /*78e0*/  F2FP.F16.F32.PACK_AB R29, RZ, R29 ;  /* 0x0000001dff1d723e */ /* 0x000fe200000000ff */
[-C--:B------:R-:W-:Y:S01]  /*78f0*/  FMUL R38, R38, R155.reuse ;  /* 0x0000009b26267220 */ /* 0x080fe20000400000 */
[C---:B------:R-:W-:Y:S01]  /*7900*/  ISETP.GT.AND P2, PT, R0.reuse, 0x8, P1 ;  /* 0x000000080000780c */ /* 0x040fe20000f44270 */
[----:B------:R-:W-:Y:S01]  /*7910*/  @P4 STG.E.U16 desc[UR36][R6.64+0x2], R27 ;  /* 0x0000021b06004986 */ /* 0x000fe2000c101524 */
[----:B------:R-:W-:Y:S01]  /*7920*/  ISETP.GT.AND P1, PT, R3, 0x10, PT ;  /* 0x000000100300780c */ /* 0x000fe20003f24270 */
[-C--:B------:R-:W-:Y:S01]  /*7930*/  FMUL R39, R39, R155.reuse ;  /* 0x0000009b27277220 */ /* 0x080fe20000400000 */
[----:B------:R-:W-:Y:S01]  /*7940*/  F2FP.F16.F32.PACK_AB R30, RZ, R30 ;  /* 0x0000001eff1e723e */ /* 0x000fe200000000ff */
[----:B------:R-:W-:Y:S01]  /*7950*/  @P5 STG.E.U16 desc[UR36][R4.64+0x10], R28 ;  /* 0x0000101c04005986 */ /* 0x000fe2000c101524 */
[----:B------:R-:W-:Y:S01]  /*7960*/  ISETP.GT.AND P4, PT, R0, RZ, P1 ;  /* 0x000000ff0000720c */ /* 0x000fe20000f84270 */
[----:B------:R-:W-:Y:S01]  /*7970*/  FMUL R40, R40, R155 ;  /* 0x0000009b28287220 */ /* 0x000fe20000400000 */
[----:B------:R-:W-:Y:S01]  /*7980*/  F2FP.F16.F32.PACK_AB R31, RZ, R31 ;  /* 0x0000001fff1f723e */ /* 0x000fe200000000ff */
[----:B------:R-:W-:Y:S01]  /*7990*/  @P3 STG.E.U16 desc[UR36][R4.64+0x12], R29 ;  /* 0x0000121d04003986 */ /* 0x000fe2000c101524 */
[----:B------:R-:W-:Y:S01]  /*79a0*/  ISETP.GT.AND P3, PT, R0, 0x8, P0 ;  /* 0x000000080000780c */ /* 0x000fe20000764270 */
[-C--:B------:R-:W-:Y:S01]  /*79b0*/  FMUL R41, R41, R155.reuse ;  /* 0x0000009b29297220 */ /* 0x080fe20000400000 */
[----:B------:R-:W-:Y:S01]  /*79c0*/  ISETP.GT.AND P0, PT, R3, 0x11, PT ;  /* 0x000000110300780c */ /* 0x000fe20003f04270 */
[----:B------:R-:W-:Y:S01]  /*79d0*/  @P2 STG.E.U16 desc[UR36][R6.64+0x10], R30 ;  /* 0x0000101e06002986 */ /* 0x000fe2000c101524 */
[----:B------:R-:W-:Y:S01]  /*79e0*/  F2FP.F16.F32.PACK_AB R32, RZ, R32 ;  /* 0x00000020ff20723e */ /* 0x000fe200000000ff */
[-C--:B------:R-:W-:Y:S01]  /*79f0*/  FMUL R42, R42, R155.reuse ;  /* 0x0000009b2a2a7220 */ /* 0x080fe20000400000 */
[C---:B------:R-:W-:Y:S01]  /*7a00*/  ISETP.GT.AND P5, PT, R0.reuse, RZ, P0 ;  /* 0x000000ff0000720c */ /* 0x040fe200007a4270 */
[-C--:B------:R-:W-:Y:S01]  /*7a10*/  FMUL R43, R43, R155.reuse ;  /* 0x0000009b2b2b7220 */ /* 0x080fe20000400000 */
[----:B------:R-:W-:Y:S01]  /*7a20*/  ISETP.GT.AND P2, PT, R0, 0x8, P1 ;  /* 0x000000080000780c */ /* 0x000fe20000f44270 */
[-C--:B------:R-:W-:Y:S01]  /*7a30*/  FMUL R44, R44, R155.reuse ;  /* 0x0000009b2c2c7220 */ /* 0x080fe20000400000 */
[----:B------:R-:W-:Y:S01]  /*7a40*/  ISETP.GT.AND P1, PT, R3, 0x18, PT ;  /* 0x000000180300780c */ /* 0x000fe20003f24270 */
[----:B------:R-:W-:Y:S01]  /*7a50*/  FMUL R45, R45, R155 ;  /* 0x0000009b2d2d7220 */ /* 0x000fe20000400000 */
[----:B------:R-:W-:Y:S01]  /*7a60*/  F2FP.F16.F32.PACK_AB R33, RZ, R33 ;  /* 0x00000021ff21723e */ /* 0x000fe200000000ff */
[----:B------:R-:W-:Y:S01]  /*7a70*/  @P3 STG.E.U16 desc[UR36][R6.64+0x12], R31 ;  /* 0x0000121f06003986 */ /* 0x000fe2000c101524 */
[----:B------:R-:W-:Y:S01]  /*7a80*/  ISETP.GT.AND P3, PT, R0, 0x8, P0 ;  /* 0x000000080000780c */ /* 0x000fe20000764270 */
[-C--:B------:R-:W-:Y:S01]  /*7a90*/  FMUL R46, R46, R155.reuse ;  /* 0x0000009b2e2e7220 */ /* 0x080fe20000400000 */
[----:B------:R-:W-:Y:S01]  /*7aa0*/  ISETP.GT.AND P0, PT, R3, 0x19, PT ;  /* 0x000000190300780c */ /* 0x000fe20003f04270 */
[----:B------:R-:W-:Y:S01]  /*7ab0*/  @P4 STG.E.U16 desc[UR36][R4.64+0x20], R32 ;  /* 0x0000202004004986 */ /* 0x000fe2000c101524 */
[C---:B------:R-:W-:Y:S01]  /*7ac0*/  ISETP.GT.AND P4, PT, R0.reuse, RZ, P1 ;  /* 0x000000ff0000720c */ /* 0x040fe20000f84270 */
[-C--:B------:R-:W-:Y:S01]  /*7ad0*/  FMUL R47, R47, R155.reuse ;  /* 0x0000009b2f2f7220 */ /* 0x080fe20000400000 */
[----:B------:R-:W-:Y:S01]  /*7ae0*/  F2FP.F16.F32.PACK_AB R34, RZ, R34 ;  /* 0x00000022ff22723e */ /* 0x000fe200000000ff */
[----:B------:R-:W-:Y:S01]  /*7af0*/  @P5 STG.E.U16 desc[UR36][R4.64+0x22], R33 ;  /* 0x0000222104005986 */ /* 0x000fe2000c101524 */
[----:B------:R-:W-:Y:S01]  /*7b00*/  ISETP.GT.AND P5, PT, R0, RZ, P0 ;  /* 0x000000ff0000720c */ /* 0x000fe200007a4270 */
[----:B------:R-:W-:Y:S01]  /*7b10*/  FMUL R48, R48, R155 ;  /* 0x0000009b30307220 */ /* 0x000fe20000400000 */
[----:B------:R-:W-:Y:S01]  /*7b20*/  F2FP.F16.F32.PACK_AB R35, RZ, R35 ;  /* 0x00000023ff23723e */ /* 0x000fe200000000ff */
[----:B------:R-:W-:Y:S01]  /*7b30*/  @P2 STG.E.U16 desc[UR36][R6.64+0x20], R34 ;  /* 0x0000202206002986 */ /* 0x000fe2000c101524 */
[----:B------:R-:W-:Y:S01]  /*7b40*/  F2FP.F16.F32.PACK_AB R36, RZ, R36 ;  /* 0x00000024ff24723e */ /* 0x000fe200000000ff */
[-C--:B------:R-:W-:Y:S01]  /*7b50*/  FMUL R49, R49, R155.reuse ;  /* 0x0000009b31317220 */ /* 0x080fe20000400000 */
[----:B------:R-:W-:Y:S01]  /*7b60*/  ISETP.GT.AND P2, PT, R0, 0x8, P1 ;  /* 0x000000080000780c */ /* 0x000fe20000f44270 */
[----:B------:R-:W-:Y:S01]  /*7b70*/  @P3 STG.E.U16 desc[UR36][R6.64+0x22], R35 ;  /* 0x0000222306003986 */ /* 0x000fe2000c101524 */
[----:B------:R-:W-:Y:S01]  /*7b80*/  ISETP.GT.AND P1, PT, R3, 0x20, PT ;  /* 0x000000200300780c */ /* 0x000fe20003f24270 */
[----:B------:R-:W-:Y:S01]  /*7b90*/  FMUL R50, R50, R155 ;  /* 0x0000009b32327220 */ /* 0x000fe20000400000 */
[----:B------:R-:W-:Y:S01]  /*7ba0*/  F2FP.F16.F32.PACK_AB R37, RZ, R37 ;  /* 0x00000025ff25723e */ /* 0x000fe200000000ff */
[----:B------:R-:W-:Y:S01]  /*7bb0*/  @P4 STG.E.U16 desc[UR36][R4.64+0x30], R36 ;  /* 0x0000302404004986 */ /* 0x000fe2000c101524 */
[C---:B------:R-:W-:Y:S01]  /*7bc0*/  ISETP.GT.AND P3, PT, R0.reuse, 0x8, P0 ;  /* 0x000000080000780c */ /* 0x040fe20000764270 */
[-C--:B------:R-:W-:Y:S01]  /*7bd0*/  FMUL R51, R51, R155.reuse ;  /* 0x0000009b33337220 */ /* 0x080fe20000400000 */
[----:B------:R-:W-:Y:S01]  /*7be0*/  ISETP.GT.AND P0, PT, R3, 0x21, PT ;  /* 0x000000210300780c */ /* 0x000fe20003f04270 */
[----:B------:R-:W-:Y:S01]  /*7bf0*/  @P5 STG.E.U16 desc[UR36][R4.64+0x32], R37 ;  /* 0x0000322504005986 */ /* 0x000fe2000c101524 */
[----:B------:R-:W-:Y:S01]  /*7c00*/  ISETP.GT.AND P4, PT, R0, RZ, P1 ;  /* 0x000000ff0000720c */ /* 0x000fe20000f84270 */
[-C--:B------:R-:W-:Y:S01]  /*7c10*/  FMUL R52, R52, R155.reuse ;  /* 0x0000009b34347220 */ /* 0x080fe20000400000 */
[----:B------:R-:W-:Y:S01]  /*7c20*/  F2FP.F16.F32.PACK_AB R38, RZ, R38 ;  /* 0x00000026ff26723e */ /* 0x000fe200000000ff */
[-C--:B------:R-:W-:Y:S01]  /*7c30*/  FMUL R53, R53, R155.reuse ;  /* 0x0000009b35357220 */ /* 0x080fe20000400000 */
        /* <DEDUP_REMOVED lines=325> */
[----:B------:R-:W-:Y:S01]  /*9090*/  FMUL R151, R151, R155 ;  /* 0x0000009b97977220 */ /* 0x000fe20000400000 */
[----:B------:R-:W-:Y:S01]  /*90a0*/  ISETP.GT.AND P2, PT, R0, 0x8, P1 ;  /* 0x000000080000780c */ /* 0x000fe20000f44270 */
[----:B------:R-:W-:Y:S01]  /*90b0*/  @P3 STG.E.U16 desc[UR36][R6.64+0x132], R103 ;  /* 0x0001326706003986 */ /* 0x000fe2000c101524 */
[----:B------:R-:W-:-:S02]  /*90c0*/  ISETP.GT.AND P1, PT, R3, 0xa8, PT ;  /* 0x000000a80300780c */ /* 0x000fc40003f24270 */
[----:B------:R-:W-:Y:S01]  /*90d0*/  F2FP.F16.F32.PACK_AB R105, RZ, R105 ;  /* 0x00000069ff69723e */ /* 0x000fe200000000ff */
[----:B------:R-:W-:Y:S01]  /*90e0*/  @P4 STG.E.U16 desc[UR36][R4.64+0x140], R104 ;  /* 0x0001406804004986 */ /* 0x000fe2000c101524 */
[C---:B------:R-:W-:Y:S02]  /*90f0*/  ISETP.GT.AND P3, PT, R0.reuse, 0x8, P0 ;  /* 0x000000080000780c */ /* 0x040fe40000764270 */
[----:B------:R-:W-:Y:S01]  /*9100*/  ISETP.GT.AND P0, PT, R3, 0xa9, PT ;  /* 0x000000a90300780c */ /* 0x000fe20003f04270 */
[----:B------:R-:W-:Y:S01]  /*9110*/  @P5 STG.E.U16 desc[UR36][R4.64+0x142], R105 ;  /* 0x0001426904005986 */ /* 0x000fe2000c101524 */
[C---:B------:R-:W-:Y:S02]  /*9120*/  ISETP.GT.AND P4, PT, R0.reuse, RZ, P1 ;  /* 0x000000ff0000720c */ /* 0x040fe40000f84270 */
[----:B------:R-:W-:Y:S02]  /*9130*/  F2FP.F16.F32.PACK_AB R106, RZ, R106 ;  /* 0x0000006aff6a723e */ /* 0x000fe400000000ff */
[----:B------:R-:W-:-:S02]  /*9140*/  ISETP.GT.AND P5, PT, R0, RZ, P0 ;  /* 0x000000ff0000720c */ /* 0x000fc400007a4270 */
[----:B------:R-:W-:Y:S01]  /*9150*/  F2FP.F16.F32.PACK_AB R107, RZ, R107 ;  /* 0x0000006bff6b723e */ /* 0x000fe200000000ff */
[----:B------:R-:W-:Y:S01]  /*9160*/  @P2 STG.E.U16 desc[UR36][R6.64+0x140], R106 ;  /* 0x0001406a06002986 */ /* 0x000fe2000c101524 */
[----:B------:R-:W-:Y:S02]  /*9170*/  F2FP.F16.F32.PACK_AB R108, RZ, R108 ;  /* 0x0000006cff6c723e */ /* 0x000fe400000000ff */
[C---:B------:R-:W-:Y:S01]  /*9180*/  ISETP.GT.AND P2, PT, R0.reuse, 0x8, P1 ;  /* 0x000000080000780c */ /* 0x040fe20000f44270 */
[----:B------:R-:W-:Y:S01]  /*9190*/  @P3 STG.E.U16 desc[UR36][R6.64+0x142], R107 ;  /* 0x0001426b06003986 */ /* 0x000fe2000c101524 */
[----:B------:R-:W-:Y:S02]  /*91a0*/  ISETP.GT.AND P1, PT, R3, 0xb0, PT ;  /* 0x000000b00300780c */ /* 0x000fe40003f24270 */
[----:B------:R-:W-:Y:S01]  /*91b0*/  F2FP.F16.F32.PACK_AB R109, RZ, R109 ;  /* 0x0000006dff6d723e */ /* 0x000fe200000000ff */
[----:B------:R-:W-:Y:S01]  /*91c0*/  @P4 STG.E.U16 desc[UR36][R4.64+0x150], R108 ;  /* 0x0001506c04004986 */ /* 0x000fe2000c101524 */
[----:B------:R-:W-:-:S02]  /*91d0*/  ISETP.GT.AND P3, PT, R0, 0x8, P0 ;  /* 0x000000080000780c */ /* 0x000fc40000764270 */
[----:B------:R-:W-:Y:S01]  /*91e0*/  ISETP.GT.AND P0, PT, R3, 0xb1, PT ;  /* 0x000000b10300780c */ /* 0x000fe20003f04270 */
[----:B------:R-:W-:Y:S01]  /*91f0*/  @P5 STG.E.U16 desc[UR36][R4.64+0x152], R109 ;  /* 0x0001526d04005986 */ /* 0x000fe2000c101524 */
[C---:B------:R-:W-:Y:S02]  /*9200*/  ISETP.GT.AND P4, PT, R0.reuse, RZ, P1 ;  /* 0x000000ff0000720c */ /* 0x040fe40000f84270 */
[----:B------:R-:W-:Y:S02]  /*9210*/  F2FP.F16.F32.PACK_AB R110, RZ, R110 ;  /* 0x0000006eff6e723e */ /* 0x000fe400000000ff */
[----:B------:R-:W-:Y:S02]  /*9220*/  ISETP.GT.AND P5, PT, R0, RZ, P0 ;  /* 0x000000ff0000720c */ /* 0x000fe400007a4270 */
[----:B------:R-:W-:Y:S01]  /*9230*/  F2FP.F16.F32.PACK_AB R111, RZ, R111 ;  /* 0x0000006fff6f723e */ /* 0x000fe200000000ff */
[----:B------:R-:W-:Y:S01]  /*9240*/  @P2 STG.E.U16 desc[UR36][R6.64+0x150], R110 ;  /* 0x0001506e06002986 */ /* 0x000fe2000c101524 */
[----:B------:R-:W-:-:S02]  /*9250*/  F2FP.F16.F32.PACK_AB R112, RZ, R112 ;  /* 0x00000070ff70723e */ /* 0x000fc400000000ff */
[C---:B------:R-:W-:Y:S01]  /*9260*/  ISETP.GT.AND P2, PT, R0.reuse, 0x8, P1 ;  /* 0x000000080000780c */ /* 0x040fe20000f44270 */
[----:B------:R-:W-:Y:S01]  /*9270*/  @P3 STG.E.U16 desc[UR36][R6.64+0x152], R111 ;  /* 0x0001526f06003986 */ /* 0x000fe2000c101524 */
[C---:B------:R-:W-:Y:S02]  /*9280*/  ISETP.GT.AND P1, PT, R3.reuse, 0xb8, PT ;  /* 0x000000b80300780c */ /* 0x040fe40003f24270 */
[----:B------:R-:W-:Y:S01]  /*9290*/  F2FP.F16.F32.PACK_AB R113, RZ, R113 ;  /* 0x00000071ff71723e */ /* 0x000fe200000000ff */
[----:B------:R-:W-:Y:S01]  /*92a0*/  @P4 STG.E.U16 desc[UR36][R4.64+0x160], R112 ;  /* 0x0001607004004986 */ /* 0x000fe2000c101524 */
[C---:B------:R-:W-:Y:S02]  /*92b0*/  ISETP.GT.AND P3, PT, R0.reuse, 0x8, P0 ;  /* 0x000000080000780c */ /* 0x040fe40000764270 */
[----:B------:R-:W-:Y:S01]  /*92c0*/  ISETP.GT.AND P0, PT, R3, 0xb9, PT ;  /* 0x000000b90300780c */ /* 0x000fe20003f04270 */
[----:B------:R-:W-:Y:S01]  /*92d0*/  @P5 STG.E.U16 desc[UR36][R4.64+0x162], R113 ;  /* 0x0001627104005986 */ /* 0x000fe2000c101524 */
[----:B------:R-:W-:-:S02]  /*92e0*/  ISETP.GT.AND P4, PT, R0, RZ, P1 ;  /* 0x000000ff0000720c */ /* 0x000fc40000f84270 */
[----:B------:R-:W-:Y:S02]  /*92f0*/  F2FP.F16.F32.PACK_AB R114, RZ, R114 ;  /* 0x00000072ff72723e */ /* 0x000fe400000000ff */
[C---:B------:R-:W-:Y:S02]  /*9300*/  ISETP.GT.AND P5, PT, R0.reuse, RZ, P0 ;  /* 0x000000ff0000720c */ /* 0x040fe400007a4270 */
[----:B------:R-:W-:Y:S01]  /*9310*/  F2FP.F16.F32.PACK_AB R115, RZ, R115 ;  /* 0x00000073ff73723e */ /* 0x000fe200000000ff */
[----:B------:R-:W-:Y:S01]  /*9320*/  @P2 STG.E.U16 desc[UR36][R6.64+0x160], R114 ;  /* 0x0001607206002986 */ /* 0x000fe2000c101524 */
[----:B------:R-:W-:Y:S02]  /*9330*/  F2FP.F16.F32.PACK_AB R116, RZ, R116 ;  /* 0x00000074ff74723e */ /* 0x000fe400000000ff */
        /* <DEDUP_REMOVED lines=65> */
[----:B------:R-:W-:Y:S02]  /*9750*/  ISETP.GT.AND P5, PT, R0, RZ, P0 ;  /* 0x000000ff0000720c */ /* 0x000fe400007a4270 */
[----:B------:R-:W-:Y:S02]  /*9760*/  F2FP.F16.F32.PACK_AB R134, RZ, R134 ;  /* 0x00000086ff86723e */ /* 0x000fe400000000ff */
[----:B------:R-:W-:Y:S02]  /*9770*/  F2FP.F16.F32.PACK_AB R135, RZ, R135 ;  /* 0x00000087ff87723e */ /* 0x000fe400000000ff */
[----:B------:R-:W-:Y:S01]  /*9780*/  F2FP.F16.F32.PACK_AB R136, RZ, R136 ;  /* 0x00000088ff88723e */ /* 0x000fe200000000ff */
[----:B------:R-:W-:Y:S01]  /*9790*/  @P2 STG.E.U16 desc[UR36][R6.64+0x1b0], R134 ;  /* 0x0001b08606002986 */ /* 0x000fe2000c101524 */
[----:B------:R-:W-:-:S02]  /*97a0*/  F2FP.F16.F32.PACK_AB R137, RZ, R137 ;  /* 0x00000089ff89723e */ /* 0x000fc400000000ff */
[C---:B------:R-:W-:Y:S01]  /*97b0*/  ISETP.GT.AND P1, PT, R0.reuse, 0x8, P1 ;  /* 0x000000080000780c */ /* 0x040fe20000f24270 */
[----:B------:R-:W-:Y:S01]  /*97c0*/  @P3 STG.E.U16 desc[UR36][R6.64+0x1b2], R135 ;  /* 0x0001b28706003986 */ /* 0x000fe2000c101524 */
[C---:B------:R-:W-:Y:S02]  /*97d0*/  ISETP.GT.AND P2, PT, R0.reuse, 0x8, P0 ;  /* 0x000000080000780c */ /* 0x040fe40000744270 */
[C---:B------:R-:W-:Y:S01]  /*97e0*/  ISETP.GT.AND P0, PT, R3.reuse, 0xe9, PT ;  /* 0x000000e90300780c */ /* 0x040fe20003f04270 */
[----:B------:R-:W-:Y:S01]  /*97f0*/  @P4 STG.E.U16 desc[UR36][R4.64+0x1c0], R136 ;  /* 0x0001c08804004986 */ /* 0x000fe2000c101524 */
[----:B------:R-:W-:Y:S02]  /*9800*/  ISETP.GT.AND P4, PT, R3, 0xe8, PT ;  /* 0x000000e80300780c */ /* 0x000fe40003f84270 */
[----:B------:R-:W-:Y:S01]  /*9810*/  F2FP.F16.F32.PACK_AB R138, RZ, R138 ;  /* 0x0000008aff8a723e */ /* 0x000fe200000000ff */
[----:B------:R-:W-:Y:S01]  /*9820*/  @P5 STG.E.U16 desc[UR36][R4.64+0x1c2], R137 ;  /* 0x0001c28904005986 */ /* 0x000fe2000c101524 */
[----:B------:R-:W-:-:S02]  /*9830*/  ISETP.GT.AND P5, PT, R0, RZ, P4 ;  /* 0x000000ff0000720c */ /* 0x000fc400027a4270 */
[----:B------:R-:W-:Y:S01]  /*9840*/  F2FP.F16.F32.PACK_AB R139, RZ, R139 ;  /* 0x0000008bff8b723e */ /* 0x000fe200000000ff */
[----:B------:R-:W-:Y:S01]  /*9850*/  @P1 STG.E.U16 desc[UR36][R6.64+0x1c0], R138 ;  /* 0x0001c08a06001986 */ /* 0x000fe2000c101524 */
[----:B------:R-:W-:Y:S02]  /*9860*/  F2FP.F16.F32.PACK_AB R140, RZ, R140 ;  /* 0x0000008cff8c723e */ /* 0x000fe400000000ff */
[C---:B------:R-:W-:Y:S01]  /*9870*/  ISETP.GT.AND P3, PT, R0.reuse, RZ, P0 ;  /* 0x000000ff0000720c */ /* 0x040fe20000764270 */
[----:B------:R-:W-:Y:S01]  /*9880*/  @P2 STG.E.U16 desc[UR36][R6.64+0x1c2], R139 ;  /* 0x0001c28b06002986 */ /* 0x000fe2000c101524 */
[C---:B------:R-:W-:Y:S02]  /*9890*/  ISETP.GT.AND P4, PT, R0.reuse, 0x8, P4 ;  /* 0x000000080000780c */ /* 0x040fe40002784270 */
[----:B------:R-:W-:Y:S02]  /*98a0*/  F2FP.F16.F32.PACK_AB R141, RZ, R141 ;  /* 0x0000008dff8d723e */ /* 0x000fe400000000ff */
[----:B------:R-:W-:Y:S01]  /*98b0*/  F2FP.F16.F32.PACK_AB R142, RZ, R142 ;  /* 0x0000008eff8e723e */ /* 0x000fe200000000ff */
[----:B------:R-:W-:Y:S01]  /*98c0*/  @P5 STG.E.U16 desc[UR36][R4.64+0x1d0], R140 ;  /* 0x0001d08c04005986 */ /* 0x000fe2000c101524 */
[----:B------:R-:W-:-:S02]  /*98d0*/  ISETP.GT.AND P5, PT, R0, 0x8, P0 ;  /* 0x000000080000780c */ /* 0x000fc400007a4270 */
[----:B------:R-:W-:Y:S02]  /*98e0*/  F2FP.F16.F32.PACK_AB R143, RZ, R143 ;  /* 0x0000008fff8f723e */ /* 0x000fe400000000ff */
[C---:B------:R-:W-:Y:S01]  /*98f0*/  ISETP.GT.AND P0, PT, R3.reuse, 0xf1, PT ;  /* 0x000000f10300780c */ /* 0x040fe20003f04270 */
[----:B------:R-:W-:Y:S01]  /*9900*/  @P3 STG.E.U16 desc[UR36][R4.64+0x1d2], R141 ;  /* 0x0001d28d04003986 */ /* 0x000fe2000c101524 */
[----:B------:R-:W-:Y:S02]  /*9910*/  ISETP.GT.AND P3, PT, R3, 0xf0, PT ;  /* 0x000000f00300780c */ /* 0x000fe40003f64270 */
[----:B------:R-:W-:Y:S01]  /*9920*/  F2FP.F16.F32.PACK_AB R144, RZ, R144 ;  /* 0x00000090ff90723e */ /* 0x000fe200000000ff */
[----:B------:R-:W-:Y:S01]  /*9930*/  @P4 STG.E.U16 desc[UR36][R6.64+0x1d0], R142 ;  /* 0x0001d08e06004986 */ /* 0x000fe2000c101524 */
[C---:B------:R-:W-:Y:S02]  /*9940*/  ISETP.GT.AND P4, PT, R0.reuse, RZ, P3 ;  /* 0x000000ff0000720c */ /* 0x040fe40001f84270 */
[----:B------:R-:W-:Y:S01]  /*9950*/  F2FP.F16.F32.PACK_AB R145, RZ, R145 ;  /* 0x00000091ff91723e */ /* 0x000fe200000000ff */
[----:B------:R-:W-:Y:S01]  /*9960*/  @P5 STG.E.U16 desc[UR36][R6.64+0x1d2], R143 ;  /* 0x0001d28f06005986 */ /* 0x000fe2000c101524 */
[----:B------:R-:W-:-:S02]  /*9970*/  ISETP.GT.AND P5, PT, R0, RZ, P0 ;  /* 0x000000ff0000720c */ /* 0x000fc400007a4270 */
[C---:B------:R-:W-:Y:S02]  /*9980*/  ISETP.GT.AND P2, PT, R3.reuse, 0xf8, PT ;  /* 0x000000f80300780c */ /* 0x040fe40003f44270 */
[----:B------:R-:W-:Y:S02]  /*9990*/  ISETP.GT.AND P1, PT, R3, 0xf9, PT ;  /* 0x000000f90300780c */ /* 0x000fe40003f24270 */
[C---:B------:R-:W-:Y:S02]  /*99a0*/  ISETP.GT.AND P3, PT, R0.reuse, 0x8, P3 ;  /* 0x000000080000780c */ /* 0x040fe40001f64270 */
[C---:B------:R-:W-:Y:S01]  /*99b0*/  ISETP.GT.AND P0, PT, R0.reuse, 0x8, P0 ;  /* 0x000000080000780c */ /* 0x040fe20000704270 */
[----:B------:R-:W-:Y:S01]  /*99c0*/  @P4 STG.E.U16 desc[UR36][R4.64+0x1e0], R144 ;  /* 0x0001e09004004986 */ /* 0x000fe2000c101524 */
[C---:B------:R-:W-:Y:S02]  /*99d0*/  ISETP.GT.AND P4, PT, R0.reuse, RZ, P1 ;  /* 0x000000ff0000720c */ /* 0x040fe40000f84270 */
[----:B------:R-:W-:Y:S01]  /*99e0*/  F2FP.F16.F32.PACK_AB R146, RZ, R146 ;  /* 0x00000092ff92723e */ /* 0x000fe200000000ff */
[----:B------:R-:W-:Y:S01]  /*99f0*/  @P5 STG.E.U16 desc[UR36][R4.64+0x1e2], R145 ;  /* 0x0001e29104005986 */ /* 0x000fe2000c101524 */
[----:B------:R-:W-:-:S02]  /*9a00*/  ISETP.GT.AND P5, PT, R0, RZ, P2 ;  /* 0x000000ff0000720c */ /* 0x000fc400017a4270 */
[C---:B------:R-:W-:Y:S02]  /*9a10*/  ISETP.GT.AND P2, PT, R0.reuse, 0x8, P2 ;  /* 0x000000080000780c */ /* 0x040fe40001744270 */
[----:B------:R-:W-:Y:S01]  /*9a20*/  F2FP.F16.F32.PACK_AB R147, RZ, R147 ;  /* 0x00000093ff93723e */ /* 0x000fe200000000ff */
[----:B------:R-:W-:Y:S01]  /*9a30*/  @P3 STG.E.U16 desc[UR36][R6.64+0x1e0], R146 ;  /* 0x0001e09206003986 */ /* 0x000fe2000c101524 */
[----:B------:R-:W-:Y:S02]  /*9a40*/  ISETP.GT.AND P1, PT, R0, 0x8, P1 ;  /* 0x000000080000780c */ /* 0x000fe40000f24270 */
[----:B------:R-:W-:Y:S01]  /*9a50*/  F2FP.F16.F32.PACK_AB R148, RZ, R148 ;  /* 0x00000094ff94723e */ /* 0x000fe200000000ff */
[----:B------:R-:W-:Y:S01]  /*9a60*/  @P0 STG.E.U16 desc[UR36][R6.64+0x1e2], R147 ;  /* 0x0001e29306000986 */ /* 0x000fe2000c101524 */
[----:B------:R-:W-:Y:S02]  /*9a70*/  F2FP.F16.F32.PACK_AB R149, RZ, R149 ;  /* 0x00000095ff95723e */ /* 0x000fe400000000ff */
[----:B------:R-:W-:Y:S01]  /*9a80*/  F2FP.F16.F32.PACK_AB R150, RZ, R150 ;  /* 0x00000096ff96723e */ /* 0x000fe200000000ff */
[----:B------:R-:W-:Y:S01]  /*9a90*/  @P5 STG.E.U16 desc[UR36][R4.64+0x1f0], R148 ;  /* 0x0001f09404005986 */ /* 0x000fe2000c101524 */
[----:B------:R-:W-:-:S03]  /*9aa0*/  F2FP.F16.F32.PACK_AB R151, RZ, R151 ;  /* 0x00000097ff97723e */ /* 0x000fc600000000ff */
[----:B------:R0:W-:Y:S02]  /*9ab0*/  @P4 STG.E.U16 desc[UR36][R4.64+0x1f2], R149 ;  /* 0x0001f29504004986 */ /* 0x0001e4000c101524 */
[----:B0-----:R-:W-:Y:S02]  /*9ac0*/  @P2 IMAD.MOV.U32 R4, RZ, RZ, R6 ;  /* 0x000000ffff042224 */ /* 0x001fe400078e0006 */
[----:B------:R-:W-:-:S05]  /*9ad0*/  @P2 IMAD.MOV.U32 R5, RZ, RZ, R7 ;  /* 0x000000ffff052224 */ /* 0x000fca00078e0007 */
[----:B------:R0:W-:Y:S04]  /*9ae0*/  @P2 STG.E.U16 desc[UR36][R4.64+0x1f0], R150 ;  /* 0x0001f09604002986 */ /* 0x0001e8000c101524 */
[----:B------:R0:W-:Y:S02]  /*9af0*/  @P1 STG.E.U16 desc[UR36][R6.64+0x1f2], R151 ;  /* 0x0001f29706001986 */ /* 0x0001e4000c101524 */
.L_x_289:
[----:B------:R-:W-:Y:S05]  /*9b00*/  BSYNC B0 ;  /* 0x0000000000007941 */ /* 0x000fea0003800000 */
.L_x_35:
[----:B------:R-:W-:Y:S01]  /*9b10*/  ULDC UR4, c[0x0][0xc] ;  /* 0x0000030000047ab9 */ /* 0x000fe20000000800 */
[----:B------:R-:W-:Y:S01]  /*9b20*/  ULDC UR5, c[0x0][0x10] ;  /* 0x0000040000057ab9 */ /* 0x000fe20000000800 */
[----:B0-----:R-:W0:Y:S01]  /*9b30*/  LDC R3, c[0x0][0x14] ;  /* 0x00000500ff037b82 */ /* 0x001e220000000800 */
[----:B------:R-:W-:Y:S01]  /*9b40*/  UIMAD.WIDE.U32 UR4, UR4, UR5, URZ ;  /* 0x00000005040472a5 */ /* 0x000fe2000f8e003f */
[----:B------:R-:W-:Y:S01]  /*9b50*/  PRMT R0, RZ, 0x7610, R0 ;  /* 0x00007610ff007816 */ /* 0x000fe20000000000 */
[----:B------:R-:W-:Y:S02]  /*9b60*/  IMAD.MOV.U32 R153, RZ, RZ, -0x1 ;  /* 0xffffffffff997424 */ /* 0x000fe400078e00ff */
[----:B------:R-:W-:Y:S02]  /*9b70*/  IMAD.MOV.U32 R23, RZ, RZ, -0x1 ;  /* 0xffffffffff177424 */ /* 0x000fe400078e00ff */
[----:B0-----:R-:W-:-:S04]  /*9b80*/  IMAD.WIDE.U32 R16, R3, UR4, R16 ;  /* 0x0000000403107c25 */ /* 0x001fc8000f8e0010 */
[----:B------:R-:W-:Y:S01]  /*9b90*/  IMAD R3, R3, UR5, RZ ;  /* 0x0000000503037c24 */ /* 0x000fe2000f8e02ff */
[----:B------:R-:W-:Y:S02]  /*9ba0*/  ULDC.64 UR4, c[0x0][0x650] ;  /* 0x0001940000047ab9 */ /* 0x000fe40000000a00 */
[----:B------:R-:W-:Y:S01]  /*9bb0*/  ISETP.GE.U32.AND P0, PT, R16, UR4, PT ;  /* 0x0000000410007c0c */ /* 0x000fe2000bf06070 */
[----:B------:R-:W-:-:S05]  /*9bc0*/  IMAD.IADD R17, R17, 0x1, R3 ;  /* 0x0000000111117824 */ /* 0x000fca00078e0203 */
[----:B------:R-:W-:-:S13]  /*9bd0*/  ISETP.GE.U32.AND.EX P0, PT, R17, UR5, PT, P0 ;  /* 0x0000000511007c0c */ /* 0x000fda000bf06100 */
[----:B------:R-:W-:Y:S05]  /*9be0*/  @P0 BRA `(.L_x_290) ;  /* 0x0000000400640947 */ /* 0x000fea0003800000 */
[----:B------:R-:W0:Y:S01]  /*9bf0*/  S2R R12, SR_CTAID.X ;  /* 0x00000000000c7919 */ /* 0x000e220000002500 */
[----:B------:R-:W0:Y:S01]  /*9c00*/  LDC.64 R10, c[0x0][0x628] ;  /* 0x00018a00ff0a7b82 */ /* 0x000e220000000a00 */
[----:B------:R-:W-:Y:S01]  /*9c10*/  ULDC UR4, c[0x0][0x150] ;  /* 0x0000540000047ab9 */ /* 0x000fe20000000800 */
[----:B-1234-:R-:W-:Y:S01]  /*9c20*/  IMAD.MOV.U32 R8, RZ, RZ, R16 ;  /* 0x000000ffff087224 */ /* 0x01efe200078e0010 */
[----:B-----5:R-:W1:Y:S01]  /*9c30*/  S2R R24, SR_CTAID.Y ;  /* 0x0000000000187919 */ /* 0x020e620000002600 */
[----:B------:R-:W-:-:S04]  /*9c40*/  IMAD.MOV.U32 R9, RZ, RZ, R17 ;  /* 0x000000ffff097224 */ /* 0x000fc800078e0011 */
[----:B------:R-:W2:Y:S08]  /*9c50*/  LDC R21, c[0x0][0x144] ;  /* 0x00005100ff157b82 */ /* 0x000eb00000000800 */
[----:B------:R-:W3:Y:S08]  /*9c60*/  LDC R0, c[0x0][0x630] ;  /* 0x00018c00ff007b82 */ /* 0x000ef00000000800 */
[----:B------:R-:W4:Y:S01]  /*9c70*/  LDC.64 R14, c[0x0][0x620] ;  /* 0x00018800ff0e7b82 */ /* 0x000f220000000a00 */
[----:B0-----:R-:W-:-:S04]  /*9c80*/  ISETP.NE.U32.AND P0, PT, R10, RZ, PT ;  /* 0x000000ff0a00720c */ /* 0x001fc80003f05070 */
[----:B------:R-:W-:Y:S02]  /*9c90*/  ISETP.NE.AND.EX P0, PT, R11, RZ, PT, P0 ;  /* 0x000000ff0b00720c */ /* 0x000fe40003f05300 */
[----:B------:R-:W-:-:S05]  /*9ca0*/  I2FP.F32.U32 R3, R12 ;  /* 0x0000000c00037245 */ /* 0x000fca0000201000 */
[----:B------:R-:W-:-:S04]  /*9cb0*/  FMUL R3, R3, UR4 ;  /* 0x0000000403037c20 */ /* 0x000fc80008400000 */
[----:B------:R0:W0:Y:S02]  /*9cc0*/  F2I.U32.TRUNC.NTZ R20, R3 ;  /* 0x0000000300147305 */ /* 0x000024000020f000 */
[----:B-123--:R-:W-:Y:S05]  /*9cd0*/  @!P0 BRA `(.L_x_291) ;  /* 0x0000000000288947 */ /* 0x00efea0003800000 */
[----:B0-----:R-:W0:Y:S02]  /*9ce0*/  LDC R3, c[0x0][0x634] ;  /* 0x00018d00ff037b82 */ /* 0x001e240000000800 */
        /* <DEDUP_REMOVED lines=9> */
.L_x_291:
[----:B------:R-:W1:Y:S01]  /*9d80*/  LDC.64 R28, c[0x0][0x640] ;  /* 0x00019000ff1c7b82 */ /* 0x000e620000000a00 */
[-CC-:B------:R-:W-:Y:S01]  /*9d90*/  SHF.R.U64 R23, R8, R0.reuse, R9.reuse ;  /* 0x0000000008177219 */ /* 0x180fe20000001209 */
[----:B0-----:R-:W-:Y:S01]  /*9da0*/  IMAD.MOV R20, RZ, RZ, -R20 ;  /* 0x000000ffff147224 */ /* 0x001fe200078e0a14 */
[----:B------:R-:W-:Y:S01]  /*9db0*/  SHF.R.U32.HI R0, RZ, R0, R9 ;  /* 0x00000000ff007219 */ /* 0x000fe20000011609 */
[----:B------:R-:W-:Y:S01]  /*9dc0*/  ULDC UR4, c[0x0][0x154] ;  /* 0x0000550000047ab9 */ /* 0x000fe20000000800 */
[----:B------:R-:W-:Y:S01]  /*9dd0*/  IADD3 R3, P0, RZ, -R23, RZ ;  /* 0x80000017ff037210 */ /* 0x000fe20007f1e0ff */
[----:B------:R-:W-:Y:S02]  /*9de0*/  IMAD R21, R21, R20, R12 ;  /* 0x0000001415157224 */ /* 0x000fe400078e020c */
[----:B------:R-:W0:Y:S01]  /*9df0*/  LDC R6, c[0x0][0x618] ;  /* 0x00018600ff067b82 */ /* 0x000e220000000800 */
[----:B------:R-:W-:Y:S02]  /*9e00*/  IMAD.MOV.U32 R7, RZ, RZ, 0x1 ;  /* 0x00000001ff077424 */ /* 0x000fe400078e00ff */
[----:B------:R-:W-:-:S04]  /*9e10*/  IMAD.X R5, RZ, RZ, ~R0, P0 ;  /* 0x000000ffff057224 */ /* 0x000fc800000e0e00 */
[-C--:B----4-:R-:W-:Y:S01]  /*9e20*/  IMAD R0, R5, R14.reuse, RZ ;  /* 0x0000000e05007224 */ /* 0x090fe200078e02ff */
[----:B------:R-:W2:Y:S01]  /*9e30*/  LDC R8, c[0x0][0x608] ;  /* 0x00018200ff087b82 */ /* 0x000ea20000000800 */
[----:B------:R-:W-:-:S04]  /*9e40*/  IMAD.WIDE.U32 R4, R3, R14, R16 ;  /* 0x0000000e03047225 */ /* 0x000fc800078e0010 */
[----:B------:R-:W-:Y:S01]  /*9e50*/  IMAD R3, R3, R15, R0 ;  /* 0x0000000f03037224 */ /* 0x000fe200078e0200 */
[----:B------:R-:W-:Y:S02]  /*9e60*/  I2FP.F32.U32 R0, R24 ;  /* 0x0000001800007245 */ /* 0x000fe40000201000 */
[----:B------:R-:W3:Y:S01]  /*9e70*/  LDC R26, c[0x0][0x658] ;  /* 0x00019600ff1a7b82 */ /* 0x000ee20000000800 */
[----:B------:R-:W-:Y:S01]  /*9e80*/  IMAD.IADD R3, R5, 0x1, R3 ;  /* 0x0000000105037824 */ /* 0x000fe200078e0203 */
[----:B-1----:R-:W-:Y:S01]  /*9e90*/  ISETP.NE.U32.AND P0, PT, R28, RZ, PT ;  /* 0x000000ff1c00720c */ /* 0x002fe20003f05070 */
[----:B------:R-:W-:Y:S01]  /*9ea0*/  FMUL R0, R0, UR4 ;  /* 0x0000000400007c20 */ /* 0x000fe20008400000 */
[----:B------:R-:W-:Y:S02]  /*9eb0*/  IMAD.MOV.U32 R5, RZ, RZ, -0x1 ;  /* 0xffffffffff057424 */ /* 0x000fe400078e00ff */
[----:B------:R-:W-:Y:S01]  /*9ec0*/  ISETP.NE.AND.EX P0, PT, R29, RZ, PT, P0 ;  /* 0x000000ff1d00720c */ /* 0x000fe20003f05300 */
[----:B------:R1:W4:Y:S01]  /*9ed0*/  F2I.U32.TRUNC.NTZ R13, R0 ;  /* 0x00000000000d7305 */ /* 0x000322000020f000 */
[----:B------:R-:W1:Y:S01]  /*9ee0*/  LDC R15, c[0x0][0x148] ;  /* 0x00005200ff0f7b82 */ /* 0x000e620000000800 */
[----:B0-----:R-:W-:-:S02]  /*9ef0*/  SHF.R.U64 R12, R4, R6, R3 ;  /* 0x00000006040c7219 */ /* 0x001fc40000001203 */
[----:B------:R-:W-:-:S05]  /*9f00*/  SHF.R.U32.HI R3, RZ, R6, R3 ;  /* 0x00000006ff037219 */ /* 0x000fca0000011603 */
[----:B------:R-:W0:Y:S01]  /*9f10*/  LDC R20, c[0x0][0x600] ;  /* 0x00018000ff147b82 */ /* 0x000e220000000800 */
[-CC-:B--2---:R-:W-:Y:S02]  /*9f20*/  SHF.R.U64 R10, R12, R8.reuse, R3.reuse ;  /* 0x000000080c0a7219 */ /* 0x184fe40000001203 */
[----:B------:R-:W-:-:S05]  /*9f30*/  SHF.R.U32.HI R3, RZ, R8, R3 ;  /* 0x00000008ff037219 */ /* 0x000fca0000011603 */
[----:B------:R-:W2:Y:S01]  /*9f40*/  LDC R27, c[0x0][0x648] ;  /* 0x00019200ff1b7b82 */ /* 0x000ea20000000800 */
[-C--:B---3--:R-:W-:Y:S02]  /*9f50*/  SHF.L.U32 R4, R5, R26.reuse, RZ ;  /* 0x0000001a05047219 */ /* 0x088fe400000006ff */
[--C-:B------:R-:W-:Y:S02]  /*9f60*/  SHF.R.U64 R14, R10, R26, R3.reuse ;  /* 0x0000001a0a0e7219 */ /* 0x100fe40000001203 */
[----:B------:R-:W-:Y:S02]  /*9f70*/  LOP3.LUT R25, RZ, R4, RZ, 0x33, !PT ;  /* 0x00000004ff197212 */ /* 0x000fe400078e33ff */
[-C--:B------:R-:W-:Y:S01]  /*9f80*/  SHF.R.U32.HI R5, RZ, R26.reuse, R3 ;  /* 0x0000001aff057219 */ /* 0x080fe20000011603 */
[----:B------:R-:W3:Y:S01]  /*9f90*/  LDC R30, c[0x0][0x638] ;  /* 0x00018e00ff1e7b82 */ /* 0x000ee20000000800 */
[----:B------:R-:W-:Y:S01]  /*9fa0*/  SHF.L.U32 R154, R7, R26, RZ ;  /* 0x0000001a079a7219 */ /* 0x000fe200000006ff */
[----:B------:R-:W-:-:S06]  /*9fb0*/  IMAD.MOV.U32 R4, RZ, RZ, R14 ;  /* 0x000000ffff047224 */ /* 0x000fcc00078e000e */
[----:B------:R-:W0:Y:S01]  /*9fc0*/  LDC R31, c[0x0][0x610] ;  /* 0x00018400ff1f7b82 */ /* 0x000e220000000800 */
[----:B----4-:R-:W-:Y:S05]  /*9fd0*/  @!P0 BRA `(.L_x_292) ;  /* 0x0000000000288947 */ /* 0x010fea0003800000 */
        /* <DEDUP_REMOVED lines=10> */
.L_x_292:
[----:B------:R-:W-:Y:S01]  /*a080*/  ISETP.NE.AND P0, PT, R2, 0x1, PT ;  /* 0x000000010200780c */ /* 0x000fe20003f05270 */
[----:B0-----:R-:W-:Y:S01]  /*a090*/  VIADD R7, R20, 0xffffffff ;  /* 0xffffffff14077836 */ /* 0x001fe20000000000 */
[----:B-12---:R-:W-:Y:S01]  /*a0a0*/  SHF.R.U64 R0, R4, R27, R5 ;  /* 0x0000001b04007219 */ /* 0x006fe20000001205 */
[----:B------:R-:W-:Y:S01]  /*a0b0*/  IMAD.MOV R13, RZ, RZ, -R13 ;  /* 0x000000ffff0d7224 */ /* 0x000fe200078e0a0d */
[----:B------:R-:W-:Y:S01]  /*a0c0*/  LOP3.LUT R5, R10, R25, RZ, 0xc0, !PT ;  /* 0x000000190a057212 */ /* 0x000fe200078ec0ff */
[----:B------:R-:W-:Y:S02]  /*a0d0*/  IMAD.MOV.U32 R4, RZ, RZ, 0x1 ;  /* 0x00000001ff047424 */ /* 0x000fe400078e00ff */
[----:B------:R-:W-:Y:S02]  /*a0e0*/  IMAD.MOV R3, RZ, RZ, -R0 ;  /* 0x000000ffff037224 */ /* 0x000fe400078e0a00 */
[----:B------:R-:W-:Y:S01]  /*a0f0*/  IMAD R154, R154, R0, R5 ;  /* 0x000000009a9a7224 */ /* 0x000fe200078e0205 */
[----:B------:R-:W-:Y:S01]  /*a100*/  LOP3.LUT R5, R12, R7, RZ, 0xc0, !PT ;  /* 0x000000070c057212 */ /* 0x000fe200078ec0ff */
[----:B---3--:R-:W-:-:S02]  /*a110*/  IMAD R0, R3, R30, R14 ;  /* 0x0000001e03007224 */ /* 0x008fc400078e020e */
[----:B------:R-:W-:Y:S02]  /*a120*/  @P0 IMAD R21, R15, R13, R24 ;  /* 0x0000000d0f150224 */ /* 0x000fe400078e0218 */
[----:B------:R-:W-:Y:S01]  /*a130*/  IMAD R3, R0, R20, R5 ;  /* 0x0000001400037224 */ /* 0x000fe200078e0205 */
[----:B------:R-:W-:Y:S01]  /*a140*/  PRMT R0, R4, 0x7610, R0 ;  /* 0x0000761004007816 */ /* 0x000fe20000000000 */
[----:B------:R-:W-:-:S05]  /*a150*/  IMAD R154, R154, R31, R21 ;  /* 0x0000001f9a9a7224 */ /* 0x000fca00078e0215 */
[----:B------:R-:W-:Y:S02]  /*a160*/  SEL R153, R3, R154, !P0 ;  /* 0x0000009a03997207 */ /* 0x000fe40004000000 */
[----:B------:R-:W-:-:S07]  /*a170*/  SEL R154, R154, R3, !P0 ;  /* 0x000000039a9a7207 */ /* 0x000fce0004000000 */
.L_x_290:
[----:B------:R-:W-:-:S13]  /*a180*/  LOP3.LUT P0, RZ, R0, 0xff, RZ, 0xc0, !PT ;  /* 0x000000ff00ff7812 */ /* 0x000fda000780c0ff */
[----:B------:R-:W-:Y:S05]  /*a190*/  @P0 BRA `(.L_x_293) ;  /* 0xffffff7000540947 */ /* 0x000fea000383ffff */
[----:B------:R-:W-:Y:S05]  /*a1a0*/  EXIT ;  /* 0x000000000000794d */ /* 0x000fea0003800000 */
.L_x_8:
        /* <DEDUP_REMOVED lines=26> */
.L_x_295:
[----:B------:R-:W0:Y:S01]  /*a350*/  LDC.64 R28, c[0x0][0x640] ;  /* 0x00019000ff1c7b82 */ /* 0x000e220000000a00 */
[-CC-:B------:R-:W-:Y:S01]  /*a360*/  SHF.R.U64 R22, R12, R6.reuse, R13.reuse ;  /* 0x000000060c167219 */ /* 0x180fe2000000120d */
[----:B------:R-:W-:Y:S01]  /*a370*/  IMAD.MOV.U32 R30, RZ, RZ, 0x1 ;  /* 0x00000001ff1e7424 */ /* 0x000fe200078e00ff */
[----:B------:R-:W-:Y:S02]  /*a380*/  SHF.R.U32.HI R6, RZ, R6, R13 ;  /* 0x00000006ff067219 */ /* 0x000fe4000001160d */
        /* <DEDUP_REMOVED lines=8> */
[----:B------:R-:W-:Y:S01]  /*a410*/  IMAD.IADD R9, R9, 0x1, R11 ;  /* 0x0000000109097824 */ /* 0x000fe200078e020b */
[----:B0-----:R-:W-:-:S04]  /*a420*/  ISETP.NE.U32.AND P0, PT, R28, RZ, PT ;  /* 0x000000ff1c00720c */ /* 0x001fc80003f05070 */
[----:B------:R-:W-:Y:S02]  /*a430*/  ISETP.NE.AND.EX P0, PT, R29, RZ, PT, P0 ;  /* 0x000000ff1d00720c */ /* 0x000fe40003f05300 */
[----:B------:R-:W0:Y:S01]  /*a440*/  LDC R20, c[0x0][0x600] ;  /* 0x00018000ff147b82 */ /* 0x000e220000000800 */
[-CC-:B-1----:R-:W-:Y:S01]  /*a450*/  SHF.R.U64 R14, R8, R10.reuse, R9.reuse ;  /* 0x0000000a080e7219 */ /* 0x182fe20000001209 */
[----:B------:R-:W-:Y:S01]  /*a460*/  IMAD.MOV.U32 R8, RZ, RZ, -0x1 ;  /* 0xffffffffff087424 */ /* 0x000fe200078e00ff */
[----:B------:R-:W-:-:S05]  /*a470*/  SHF.R.U32.HI R9, RZ, R10, R9 ;  /* 0x0000000aff097219 */ /* 0x000fca0000011609 */
[----:B------:R-:W1:Y:S01]  /*a480*/  LDC R24, c[0x0][0x648] ;  /* 0x00019200ff187b82 */ /* 0x000e620000000800 */
[-CC-:B--2---:R-:W-:Y:S02]  /*a490*/  SHF.R.U64 R23, R14, R12.reuse, R9.reuse ;  /* 0x0000000c0e177219 */ /* 0x184fe40000001209 */
[----:B------:R-:W-:-:S05]  /*a4a0*/  SHF.R.U32.HI R6, RZ, R12, R9 ;  /* 0x0000000cff067219 */ /* 0x000fca0000011609 */
[----:B------:R-:W2:Y:S01]  /*a4b0*/  LDC R26, c[0x0][0x638] ;  /* 0x00018e00ff1a7b82 */ /* 0x000ea20000000800 */
[-C--:B---3--:R-:W-:Y:S02]  /*a4c0*/  SHF.L.U32 R8, R8, R27.reuse, RZ ;  /* 0x0000001b08087219 */ /* 0x088fe400000006ff */
[-CC-:B------:R-:W-:Y:S02]  /*a4d0*/  SHF.R.U64 R25, R23, R27.reuse, R6.reuse ;  /* 0x0000001b17197219 */ /* 0x180fe40000001206 */
[----:B------:R-:W-:Y:S02]  /*a4e0*/  LOP3.LUT R32, RZ, R8, RZ, 0x33, !PT ;  /* 0x00000008ff207212 */ /* 0x000fe400078e33ff */
[----:B------:R-:W-:Y:S01]  /*a4f0*/  SHF.R.U32.HI R9, RZ, R27, R6 ;  /* 0x0000001bff097219 */ /* 0x000fe20000011606 */
[----:B------:R-:W3:Y:S01]  /*a500*/  LDC R31, c[0x0][0x610] ;  /* 0x00018400ff1f7b82 */ /* 0x000ee20000000800 */
[----:B------:R-:W-:Y:S01]  /*a510*/  IMAD.MOV.U32 R8, RZ, RZ, R25 ;  /* 0x000000ffff087224 */ /* 0x000fe200078e0019 */
[----:B------:R-:W-:Y:S06]  /*a520*/  @!P0 BRA `(.L_x_296) ;  /* 0x0000000000288947 */ /* 0x000fec0003800000 */
        /* <DEDUP_REMOVED lines=10> */
.L_x_296:
[----:B------:R-:W-:Y:S01]  /*a5d0*/  ISETP.NE.AND P0, PT, R2, 0x1, PT ;  /* 0x000000010200780c */ /* 0x000fe20003f05270 */
[----:B------:R-:W-:Y:S01]  /*a5e0*/  IMAD.MOV.U32 R13, RZ, RZ, R22 ;  /* 0x000000ffff0d7224 */ /* 0x000fe200078e0016 */
[----:B-1----:R-:W-:Y:S01]  /*a5f0*/  SHF.R.U64 R6, R8, R24, R9 ;  /* 0x0000001808067219 */ /* 0x002fe20000001209 */
[----:B0-----:R-:W-:Y:S01]  /*a600*/  VIADD R9, R20, 0xffffffff ;  /* 0xffffffff14097836 */ /* 0x001fe20000000000 */
[----:B------:R-:W-:Y:S02]  /*a610*/  SHF.L.U32 R30, R30, R27, RZ ;  /* 0x0000001b1e1e7219 */ /* 0x000fe400000006ff */
[----:B------:R-:W-:Y:S01]  /*a620*/  LOP3.LUT R5, R23, R32, RZ, 0xc0, !PT ;  /* 0x0000002017057212 */ /* 0x000fe200078ec0ff */
[----:B------:R-:W-:-:S04]  /*a630*/  IMAD.MOV R8, RZ, RZ, -R6 ;  /* 0x000000ffff087224 */ /* 0x000fc800078e0a06 */
[----:B------:R-:W-:Y:S01]  /*a640*/  IMAD R6, R30, R6, R5 ;  /* 0x000000061e067224 */ /* 0x000fe200078e0205 */
[----:B------:R-:W-:Y:S01]  /*a650*/  LOP3.LUT R5, R14, R9, RZ, 0xc0, !PT ;  /* 0x000000090e057212 */ /* 0x000fe200078ec0ff */
[----:B------:R-:W-:Y:S02]  /*a660*/  @P0 IMAD R3, R7, R21, R4 ;  /* 0x0000001507030224 */ /* 0x000fe400078e0204 */
[----:B--2---:R-:W-:Y:S02]  /*a670*/  IMAD R4, R8, R26, R25 ;  /* 0x0000001a08047224 */ /* 0x004fe400078e0219 */
[----:B---3--:R-:W-:Y:S02]  /*a680*/  IMAD R3, R6, R31, R3 ;  /* 0x0000001f06037224 */ /* 0x008fe400078e0203 */
[----:B------:R-:W-:Y:S02]  /*a690*/  IMAD R4, R4, R20, R5 ;  /* 0x0000001404047224 */ /* 0x000fe400078e0205 */
[----:B------:R-:W-:-:S03]  /*a6a0*/  IMAD.MOV.U32 R6, RZ, RZ, 0x1 ;  /* 0x00000001ff067424 */ /* 0x000fc600078e00ff */
[----:B------:R-:W-:Y:S02]  /*a6b0*/  SEL R20, R4, R3, !P0 ;  /* 0x0000000304147207 */ /* 0x000fe40004000000 */
[----:B------:R-:W-:-:S07]  /*a6c0*/  SEL R11, R3, R4, !P0 ;  /* 0x00000004030b7207 */ /* 0x000fce0004000000 */
.L_x_294:
[----:B------:R-:W-:-:S08]  /*a6d0*/  NOP ;  /* 0x0000000000007918 */ /* 0x000fd00000000000 */
[----:B------:R-:W0:-:S00]  /*a6e0*/  USETMAXREG.DEALLOC.CTAPOOL 0x28 ;  /* 0x00000028000079c8 */ /* 0x000e0000080e0500 */
[----:B0-----:R-:W-:-:S13]  /*a6f0*/  ISETP.NE.AND P0, PT, R0, RZ, PT ;  /* 0x000000ff0000720c */ /* 0x001fda0003f05270 */
[----:B------:R-:W-:Y:S05]  /*a700*/  @P0 EXIT ;  /* 0x000000000000094d */ /* 0x000fea0003800000 */
[----:B------:R-:W-:Y:S01]  /*a710*/  LOP3.LUT P0, RZ, R6, 0xff, RZ, 0xc0, !PT ;  /* 0x000000ff06ff7812 */ /* 0x000fe2000780c0ff */
[----:B------:R-:W-:Y:S02]  /*a720*/  IMAD.MOV.U32 R0, RZ, RZ, 0x1 ;  /* 0x00000001ff007424 */ /* 0x000fe400078e00ff */
[----:B------:R-:W-:-:S10]  /*a730*/  IMAD.MOV.U32 R12, RZ, RZ, RZ ;  /* 0x000000ffff0c7224 */ /* 0x000fd400078e00ff */
[----:B------:R-:W-:Y:S05]  /*a740*/  @!P0 BRA `(.L_x_297) ;  /* 0x0000000c00908947 */ /* 0x000fea0003800000 */
[----:B------:R-:W0:Y:S01]  /*a750*/  LDC R0, c[0x0][0x28c] ;  /* 0x0000a300ff007b82 */ /* 0x000e220000000800 */
[----:B------:R-:W-:Y:S01]  /*a760*/  ULDC UR5, c[0x0][0x658] ;  /* 0x0001960000057ab9 */ /* 0x000fe20000000800 */
[----:B------:R-:W-:Y:S01]  /*a770*/  UMOV UR11, 0xffffffff ;  /* 0xffffffff000b7882 */ /* 0x000fe20000000000 */
[----:B------:R-:W-:Y:S01]  /*a780*/  UMOV UR17, 0x1 ;  /* 0x0000000100117882 */ /* 0x000fe20000000000 */
[----:B------:R-:W-:Y:S01]  /*a790*/  USHF.L.U32 UR11, UR11, UR5, URZ ;  /* 0x000000050b0b7299 */ /* 0x000fe2000800063f */
[----:B------:R-:W-:Y:S01]  /*a7a0*/  BSSY B0, `(.L_x_297) ;  /* 0x00000de000007945 */ /* 0x000fe20003800000 */
[----:B------:R-:W-:Y:S01]  /*a7b0*/  ULDC UR9, c[0x0][0xc] ;  /* 0x0000030000097ab9 */ /* 0x000fe20000000800 */
[----:B------:R-:W-:Y:S01]  /*a7c0*/  ULDC UR16, c[0x0][0x10] ;  /* 0x0000040000107ab9 */ /* 0x000fe20000000800 */
[----:B------:R-:W1:Y:S01]  /*a7d0*/  S2UR UR8, SR_CgaCtaId ;  /* 0x00000000000879c3 */ /* 0x000e620000008800 */
[----:B------:R-:W-:Y:S01]  /*a7e0*/  ULOP3.LUT UR13, URZ, UR11, URZ, 0x33, !UPT ;  /* 0x0000000b3f0d7292 */ /* 0x000fe2000f8e333f */
[----:B------:R-:W-:Y:S01]  /*a7f0*/  IMAD.MOV.U32 R10, RZ, RZ, 0x1 ;  /* 0x00000001ff0a7424 */ /* 0x000fe200078e00ff */
[----:B------:R-:W-:Y:S01]  /*a800*/  LOP3.LUT R9, R19, 0x2, RZ, 0xfc, !PT ;  /* 0x0000000213097812 */ /* 0x000fe200078efcff */
[----:B------:R-:W-:Y:S01]  /*a810*/  IMAD.MOV.U32 R12, RZ, RZ, RZ ;  /* 0x000000ffff0c7224 */ /* 0x000fe200078e00ff */
[----:B------:R-:W-:Y:S01]  /*a820*/  ULDC UR4, c[0x0][0x600] ;  /* 0x0001800000047ab9 */ /* 0x000fe20000000800 */
[----:B------:R-:W-:Y:S01]  /*a830*/  UMOV UR19, 0x1111 ;  /* 0x0000111100137882 */ /* 0x000fe20000000000 */
[----:B------:R-:W-:-:S02]  /*a840*/  UIADD3 UR4, UR4, -0x1, URZ ;  /* 0xffffffff04047890 */ /* 0x000fc4000fffe03f */
[----:B------:R-:W-:Y:S01]  /*a850*/  USHF.L.U32 UR5, UR17, UR5, URZ ;  /* 0x0000000511057299 */ /* 0x000fe2000800063f */
[----:B------:R-:W-:Y:S01]  /*a860*/  ULDC.64 UR28, c[0x0][0x198] ;  /* 0x00006600001c7ab9 */ /* 0x000fe20000000a00 */
[----:B0-----:R-:W-:-:S05]  /*a870*/  VIADD R0, R0, 0x1f ;  /* 0x0000001f00007836 */ /* 0x001fca0000000000 */
[----:B------:R-:W-:Y:S01]  /*a880*/  SHF.R.S32.HI R3, RZ, 0x1f, R0 ;  /* 0x0000001fff037819 */ /* 0x000fe20000011400 */
[----:B-1----:R-:W-:-:S03]  /*a890*/  USHF.R.U32.HI UR27, URZ, 0x2, UR8 ;  /* 0x000000023f1b7899 */ /* 0x002fc60008011608 */
[----:B------:R-:W-:Y:S01]  /*a8a0*/  LEA.HI R3, R3, R0, RZ, 0x5 ;  /* 0x0000000003037211 */ /* 0x000fe200078f28ff */
[----:B------:R-:W-:Y:S01]  /*a8b0*/  ULOP3.LUT UR10, UR8, 0x3, URZ, 0xc0, !UPT ;  /* 0x00000003080a7892 */ /* 0x000fe2000f8ec03f */
[----:B------:R-:W-:Y:S01]  /*a8c0*/  IMAD.MOV.U32 R0, RZ, RZ, 0x1 ;  /* 0x00000001ff007424 */ /* 0x000fe200078e00ff */
[----:B------:R-:W-:Y:S01]  /*a8d0*/  USHF.L.U32 UR6, UR8, 0x6, URZ ;  /* 0x0000000608067899 */ /* 0x000fe2000800063f */
[----:B------:R-:W-:Y:S01]  /*a8e0*/  SHF.R.S32.HI R3, RZ, 0x5, R3 ;  /* 0x00000005ff037819 */ /* 0x000fe20000011403 */
[----:B------:R-:W-:Y:S02]  /*a8f0*/  USHF.L.U32 UR7, UR8, 0xb, URZ ;  /* 0x0000000b08077899 */ /* 0x000fe4000800063f */
[----:B------:R-:W-:Y:S02]  /*a900*/  ULOP3.LUT UR8, UR8, 0xfffffffc, URZ, 0xc0, !UPT ;  /* 0xfffffffc08087892 */ /* 0x000fe4000f8ec03f */
[----:B------:R-:W-:Y:S01]  /*a910*/  UISETP.GT.U32.AND UP0, UPT, UR10, 0xffff, UPT ;  /* 0x0000ffff0a00788c */ /* 0x000fe2000bf04070 */
[----:B------:R-:W-:Y:S01]  /*a920*/  VIADD R8, R3, 0x1 ;  /* 0x0000000103087836 */ /* 0x000fe20000000000 */
[----:B------:R-:W-:-:S02]  /*a930*/  ULOP3.LUT UR12, UR8, 0x1, URZ, 0xfc, !UPT ;  /* 0x00000001080c7892 */ /* 0x000fc4000f8efc3f */
[----:B------:R-:W-:Y:S02]  /*a940*/  ULOP3.LUT UR14, UR8, 0x2, URZ, 0xfc, !UPT ;  /* 0x00000002080e7892 */ /* 0x000fe4000f8efc3f */
[----:B------:R-:W-:Y:S02]  /*a950*/  USHF.L.U32 UR11, UR17, UR8, URZ ;  /* 0x00000008110b7299 */ /* 0x000fe4000800063f */
[----:B------:R-:W-:Y:S02]  /*a960*/  ULOP3.LUT UR15, UR8, 0x3, URZ, 0xfc, !UPT ;  /* 0x00000003080f7892 */ /* 0x000fe4000f8efc3f */
[----:B------:R-:W-:Y:S02]  /*a970*/  UIMAD.WIDE.U32 UR8, UR9, UR16, URZ ;  /* 0x00000010090872a5 */ /* 0x000fe4000f8e003f */
[----:B------:R-:W-:Y:S02]  /*a980*/  USHF.L.U32 UR12, UR17, UR12, URZ ;  /* 0x0000000c110c7299 */ /* 0x000fe4000800063f */
[----:B------:R-:W-:-:S02]  /*a990*/  USHF.L.U32 UR14, UR17, UR14, URZ ;  /* 0x0000000e110e7299 */ /* 0x000fc4000800063f */
[----:B------:R-:W-:Y:S01]  /*a9a0*/  USEL UR10, UR10, 0xffff, !UP0 ;  /* 0x0000ffff0a0a7887 */ /* 0x000fe2000c000000 */
[----:B------:R-:W-:Y:S01]  /*a9b0*/  ULDC UR16, c[0x0][0x14] ;  /* 0x0000050000107ab9 */ /* 0x000fe20000000800 */
[----:B------:R-:W-:Y:S02]  /*a9c0*/  USHF.L.U32 UR15, UR17, UR15, URZ ;  /* 0x0000000f110f7299 */ /* 0x000fe4000800063f */
[----:B------:R-:W-:Y:S02]  /*a9d0*/  UIMAD.WIDE.U32 UR22, UR8, UR16, URZ ;  /* 0x00000010081672a5 */ /* 0x000fe4000f8e003f */
[----:B------:R-:W-:Y:S02]  /*a9e0*/  UIMAD UR21, UR9, UR16, URZ ;  /* 0x00000010091572a4 */ /* 0x000fe4000f8e023f */
[----:B------:R-:W-:Y:S02]  /*a9f0*/  ULOP3.LUT UR11, UR14, UR11, UR12, 0xfe, !UPT ;  /* 0x0000000b0e0b7292 */ /* 0x000fe4000f8efe0c */
[----:B------:R-:W-:-:S02]  /*aa00*/  ULOP3.LUT UR10, UR10, 0xffff, URZ, 0xc0, !UPT ;  /* 0x0000ffff0a0a7892 */ /* 0x000fc4000f8ec03f */
[----:B------:R-:W-:Y:S02]  /*aa10*/  ULOP3.LUT UR6, UR6, 0xc0, URZ, 0xc0, !UPT ;  /* 0x000000c006067892 */ /* 0x000fe4000f8ec03f */
[----:B------:R-:W-:Y:S02]  /*aa20*/  ULOP3.LUT UR7, UR7, 0x1800, URZ, 0xc0, !UPT ;  /* 0x0000180007077892 */ /* 0x000fe4000f8ec03f */
[----:B------:R-:W-:Y:S02]  /*aa30*/  UIADD3 UR21, UR23, UR21, URZ ;  /* 0x0000001517157290 */ /* 0x000fe4000fffe03f */
[----:B------:R-:W-:Y:S02]  /*aa40*/  ULOP3.LUT UR18, UR11, UR15, URZ, 0xfc, !UPT ;  /* 0x0000000f0b127292 */ /* 0x000fe4000f8efc3f */
[----:B------:R-:W-:-:S12]  /*aa50*/  USHF.L.U32 UR19, UR19, UR10, URZ ;  /* 0x0000000a13137299 */ /* 0x000fd8000800063f */
.L_x_308:
[----:B------:R-:W-:-:S03]  /*aa60*/  UMOV UR8, 0xffffffff ;  /* 0xffffffff00087882 */ /* 0x000fc60000000000 */
[----:B------:R-:W-:Y:S05]  /*aa70*/  BRA.DIV UR8, `(.L_x_298) ;  /* 0x0000001208607947 */ /* 0x000fea000b800000 */
[----:B------:R-:W-:-:S13]  /*aa80*/  ELECT P6, URZ, PT ;  /* 0x00000000003f782f */ /* 0x000fda00038c0000 */
.L_x_324:
[----:B------:R-:W0:Y:S01]  /*aa90*/  LDC R4, c[0x0][0x28c] ;  /* 0x0000a300ff047b82 */ /* 0x000e220000000800 */
[----:B------:R-:W-:Y:S01]  /*aaa0*/  BSSY B1, `(.L_x_299) ;  /* 0x000003c000017945 */ /* 0x000fe20003800000 */
[----:B0-----:R-:W-:-:S13]  /*aab0*/  ISETP.LT.OR P6, PT, R4, 0x1, !P6 ;  /* 0x000000010400780c */ /* 0x001fda00077c1670 */
[----:B------:R-:W-:Y:S05]  /*aac0*/  @P6 BRA `(.L_x_300) ;  /* 0x0000000000e46947 */ /* 0x000fea0003800000 */
[----:B------:R-:W-:Y:S01]  /*aad0*/  LEA R11, R11, UR27, 0x2 ;  /* 0x0000001b0b0b7c11 */ /* 0x000fe2000f8e10ff */
[----:B------:R-:W-:Y:S01]  /*aae0*/  IMAD.MOV.U32 R21, RZ, RZ, RZ ;  /* 0x000000ffff157224 */ /* 0x000fe200078e00ff */
[----:B------:R-:W-:Y:S01]  /*aaf0*/  LEA R20, R20, UR6, 0x8 ;  /* 0x0000000614147c11 */ /* 0x000fe2000f8e40ff */
[----:B------:R-:W-:Y:S02]  /*ab00*/  IMAD.MOV.U32 R4, RZ, RZ, R8 ;  /* 0x000000ffff047224 */ /* 0x000fe400078e0008 */
[----:B------:R-:W-:Y:S02]  /*ab10*/  IMAD.MOV.U32 R5, RZ, RZ, R0 ;  /* 0x000000ffff057224 */ /* 0x000fe400078e0000 */
[----:B------:R-:W-:Y:S02]  /*ab20*/  IMAD.MOV.U32 R6, RZ, RZ, R12 ;  /* 0x000000ffff067224 */ /* 0x000fe400078e000c */
[----:B------:R-:W-:-:S07]  /*ab30*/  IMAD.SHL.U32 R15, R11, 0x20, RZ ;  /* 0x000000200b0f7824 */ /* 0x000fce00078e00ff */
.L_x_303:
[----:B------:R-:W0:Y:S01]  /*ab40*/  S2R R14, SR_CgaCtaId ;  /* 0x00000000000e7919 */ /* 0x000e220000008800 */
[----:B------:R-:W-:Y:S02]  /*ab50*/  MOV R7, 0x400 ;  /* 0x0000040000077802 */ /* 0x000fe40000000f00 */
[----:B------:R-:W-:-:S13]  /*ab60*/  LOP3.LUT P1, RZ, R18, 0x7f, RZ, 0xc0, !PT ;  /* 0x0000007f12ff7812 */ /* 0x000fda000782c0ff */
[----:B------:R-:W1:Y:S01]  /*ab70*/  @!P1 LDC R11, c[0x0][0x500] ;  /* 0x00014000ff0b9b82 */ /* 0x000e620000000800 */
[----:B0-----:R-:W-:Y:S02]  /*ab80*/  LEA R22, R14, R7, 0x18 ;  /* 0x000000070e167211 */ /* 0x001fe400078ec0ff */
[----:B------:R-:W-:-:S03]  /*ab90*/  SHF.L.U32 R7, R5, 0x1f, RZ ;  /* 0x0000001f05077819 */ /* 0x000fc600000006ff */
[----:B------:R-:W-:-:S04]  /*aba0*/  IMAD R14, R6, 0x8, R22 ;  /* 0x00000008060e7824 */ /* 0x000fc800078e0216 */
[----:B------:R-:W0:Y:S02]  /*abb0*/  SYNCS.PHASECHK.TRANS64.TRYWAIT P0, [R14+URZ+0x48], R7 ;  /* 0x000048070e0075a7 */ /* 0x000e24000800017f */
[----:B01----:R-:W-:Y:S05]  /*abc0*/  @!P0 BRA `(.L_x_301) ;  /* 0x00000010002c8947 */ /* 0x003fea0003800000 */
.L_x_325:
[----:B0-----:R-:W-:Y:S01]  /*abd0*/  PRMT R7, R9, 0x9910, RZ ;  /* 0x0000991009077816 */ /* 0x001fe200000000ff */
[----:B------:R0:W-:Y:S03]  /*abe0*/  @!P1 SYNCS.ARRIVE.TRANS64 RZ, [R14+URZ], R11 ;  /* 0x0000000b0eff99a7 */ /* 0x0001e6000800003f */
[----:B------:R-:W-:-:S13]  /*abf0*/  ISETP.NE.AND P0, PT, R7, 0x2, PT ;  /* 0x000000020700780c */ /* 0x000fda0003f05270 */
[----:B0-----:R-:W-:Y:S05]  /*ac00*/  @P0 BRA `(.L_x_302) ;  /* 0x0000000000040947 */ /* 0x001fea0003800000 */
[----:B------:R-:W-:Y:S01]  /*ac10*/  BPT.TRAP 0x1 ;  /* 0x000000040000795c */ /* 0x000fe20000300000 */
.L_x_302:
[----:B------:R-:W-:Y:S01]  /*ac20*/  LEA R7, R6, UR27, 0x2 ;  /* 0x0000001b06077c11 */ /* 0x000fe2000f8e10ff */
[----:B------:R-:W-:Y:S01]  /*ac30*/  VIADD R4, R4, 0xffffffff ;  /* 0xffffffff04047836 */ /* 0x000fe20000000000 */
[----:B------:R-:W-:Y:S01]  /*ac40*/  R2UR UR25, R15 ;  /* 0x000000000f1972ca */ /* 0x000fe200000e0000 */
[----:B------:R-:W-:Y:S01]  /*ac50*/  UIADD3 UR14, UP0, UR28, 0xf0, URZ ;  /* 0x000000f01c0e7890 */ /* 0x000fe2000ff1e03f */
[----:B------:R-:W-:Y:S01]  /*ac60*/  R2UR UR9, R14 ;  /* 0x000000000e0972ca */ /* 0x000fe200000e0000 */
[----:B------:R-:W-:Y:S01]  /*ac70*/  IMAD.SHL.U32 R7, R7, 0x400, RZ ;  /* 0x0000040007077824 */ /* 0x000fe200078e00ff */
[----:B------:R-:W-:Y:S01]  /*ac80*/  R2UR UR10, R21 ;  /* 0x00000000150a72ca */ /* 0x000fe200000e0000 */
[----:B------:R-:W-:Y:S01]  /*ac90*/  UIADD3 UR32, UP1, UR28, 0x1f0, URZ ;  /* 0x000001f01c207890 */ /* 0x000fe2000ff3e03f */
[----:B------:R-:W-:Y:S01]  /*aca0*/  R2UR UR12, R13 ;  /* 0x000000000d0c72ca */ /* 0x000fe200000e0000 */
[--C-:B------:R-:W-:Y:S01]  /*acb0*/  IMAD R11, R7, 0x2, R22.reuse ;  /* 0x00000002070b7824 */ /* 0x100fe200078e0216 */
[----:B------:R-:W-:Y:S01]  /*acc0*/  LEA R7, R6, UR7, 0xd ;  /* 0x0000000706077c11 */ /* 0x000fe2000f8e68ff */
[----:B------:R-:W-:Y:S01]  /*acd0*/  UIADD3.X UR15, URZ, UR29, URZ, UP0, !UPT ;  /* 0x0000001d3f0f7290 */ /* 0x000fe200087fe43f */
[----:B------:R-:W-:Y:S01]  /*ace0*/  R2UR UR26, R20 ;  /* 0x00000000141a72ca */ /* 0x000fe200000e0000 */
[----:B------:R-:W-:Y:S01]  /*acf0*/  UPRMT UR20, URZ, 0x5410, UR19 ;  /* 0x000054103f147896 */ /* 0x000fe20008000013 */
[----:B------:R-:W-:Y:S01]  /*ad00*/  R2UR UR8, R11 ;  /* 0x000000000b0872ca */ /* 0x000fe200000e0000 */
[----:B------:R-:W-:Y:S01]  /*ad10*/  IMAD R7, R7, 0x2, R22 ;  /* 0x0000000207077824 */ /* 0x000fe200078e0216 */
[----:B------:R-:W-:Y:S01]  /*ad20*/  ISETP.GT.AND P1, PT, R4, 0x1, PT ;  /* 0x000000010400780c */ /* 0x000fe20003f24270 */
[----:B------:R-:W-:Y:S01]  /*ad30*/  VIADD R6, R6, 0x1 ;  /* 0x0000000106067836 */ /* 0x000fe20000000000 */
[----:B------:R-:W-:Y:S01]  /*ad40*/  UPRMT UR30, URZ, 0x5410, UR18 ;  /* 0x000054103f1e7896 */ /* 0x000fe20008000012 */
[----:B------:R-:W-:Y:S01]  /*ad50*/  VIADD R21, R21, 0x20 ;  /* 0x0000002015157836 */ /* 0x000fe20000000000 */
[----:B------:R-:W-:Y:S01]  /*ad60*/  R2UR UR11, R7 ;  /* 0x00000000070b72ca */ /* 0x000fe200000e0000 */
[----:B------:R-:W-:Y:S01]  /*ad70*/  UIADD3.X UR33, URZ, UR29, URZ, UP1, !UPT ;  /* 0x0000001d3f217290 */ /* 0x000fe20008ffe43f */
[----:B------:R-:W-:Y:S01]  /*ad80*/  ISETP.NE.AND P0, PT, R6, 0x9, PT ;  /* 0x000000090600780c */ /* 0x000fe20003f05270 */
[----:B------:R-:W-:Y:S01]  /*ad90*/  UMOV UR16, 0x0 ;  /* 0x0000000000107882 */ /* 0x000fe20000000000 */
[----:B------:R-:W-:-:S02]  /*ada0*/  UMOV UR17, 0x10000000 ;  /* 0x1000000000117882 */ /* 0x000fc40000000000 */
[----:B------:R-:W-:Y:S01]  /*adb0*/  SEL R14, RZ, 0x1, P0 ;  /* 0x00000001ff0e7807 */ /* 0x000fe20000000000 */
[----:B------:R-:W-:Y:S01]  /*adc0*/  UIADD3 UR8, UR8, 0x180, URZ ;  /* 0x0000018008087890 */ /* 0x000fe2000fffe03f */
[----:B------:R-:W-:Y:S02]  /*add0*/  SEL R6, R6, RZ, P0 ;  /* 0x000000ff06067207 */ /* 0x000fe40000000000 */
[----:B------:R-:W-:-:S03]  /*ade0*/  LOP3.LUT R5, R5, R14, RZ, 0x3c, !PT ;  /* 0x0000000e05057212 */ /* 0x000fc600078e3cff */
[----:B------:R-:W-:-:S03]  /*adf0*/  UIADD3 UR24, UR11, 0x12180, URZ ;  /* 0x000121800b187890 */ /* 0x000fc6000fffe03f */
[----:B------:R-:W-:Y:S02]  /*ae00*/  UMOV UR11, UR25 ;  /* 0x00000019000b7c82 */ /* 0x000fe40008000000 */
[----:B------:R0:W-:Y:S02]  /*ae10*/  UTMALDG.3D.MULTICAST [UR8], [UR14], UR20, desc[UR16] ;  /* 0x000010080e0073b4 */ /* 0x0001e40008011814 */
[----:B0-----:R-:W-:Y:S01]  /*ae20*/  UMOV UR8, UR24 ;  /* 0x0000001800087c82 */ /* 0x001fe20008000000 */
[----:B------:R-:W-:Y:S02]  /*ae30*/  UMOV UR11, UR26 ;  /* 0x0000001a000b7c82 */ /* 0x000fe40008000000 */
[----:B------:R0:W-:Y:S02]  /*ae40*/  UTMALDG.3D.MULTICAST [UR8], [UR32], UR30, desc[UR16] ;  /* 0x00001008200073b4 */ /* 0x0001e4000801181e */
[----:B0-----:R-:W-:Y:S05]  /*ae50*/  @P1 BRA `(.L_x_303) ;  /* 0xfffffffc00381947 */ /* 0x001fea000383ffff */
.L_x_300:
[----:B------:R-:W-:Y:S05]  /*ae60*/  BSYNC B1 ;  /* 0x0000000000017941 */ /* 0x000fea0003800000 */
.L_x_299:
[----:B------:R-:W-:Y:S01]  /*ae70*/  LOP3.LUT P1, RZ, R10, 0xff, RZ, 0xc0, !PT ;  /* 0x000000ff0aff7812 */ /* 0x000fe2000782c0ff */
[C---:B------:R-:W-:Y:S01]  /*ae80*/  IMAD.IADD R12, R3.reuse, 0x1, R12 ;  /* 0x00000001030c7824 */ /* 0x040fe200078e020c */
[----:B------:R-:W-:Y:S01]  /*ae90*/  ULDC.64 UR8, c[0x0][0x650] ;  /* 0x0001940000087ab9 */ /* 0x000fe20000000a00 */
[C---:B------:R-:W-:Y:S01]  /*aea0*/  ISETP.GE.U32.AND P2, PT, R3.reuse, 0x9, PT ;  /* 0x000000090300780c */ /* 0x040fe20003f46070 */
[----:B------:R-:W-:Y:S01]  /*aeb0*/  BSSY B1, `(.L_x_304) ;  /* 0x000006a000017945 */ /* 0x000fe20003800000 */
[----:B------:R-:W-:Y:S01]  /*aec0*/  IMAD.MOV.U32 R11, RZ, RZ, -0x1 ;  /* 0xffffffffff0b7424 */ /* 0x000fe200078e00ff */
[----:B------:R-:W-:Y:S01]  /*aed0*/  ISETP.GT.U32.AND P0, PT, R12, 0x8, PT ;  /* 0x000000080c00780c */ /* 0x000fe20003f04070 */
[----:B------:R-:W-:Y:S01]  /*aee0*/  IMAD.MOV.U32 R20, RZ, RZ, -0x1 ;  /* 0xffffffffff147424 */ /* 0x000fe200078e00ff */
[----:B------:R-:W-:Y:S01]  /*aef0*/  PRMT R10, RZ, 0x7610, R10 ;  /* 0x00007610ff0a7816 */ /* 0x000fe2000000000a */
[----:B------:R-:W-:Y:S01]  /*af00*/  IMAD.MOV.U32 R13, RZ, RZ, -0x1 ;  /* 0xffffffffff0d7424 */ /* 0x000fe200078e00ff */
[----:B------:R-:W-:-:S03]  /*af10*/  ISETP.LT.U32.AND P0, PT, R3, 0x9, P0 ;  /* 0x000000090300780c */ /* 0x000fc60000701070 */
[----:B------:R-:W0:Y:S01]  /*af20*/  @P1 S2R R5, SR_CgaCtaId ;  /* 0x0000000000051919 */ /* 0x000e220000008800 */
[----:B------:R-:W-:-:S04]  /*af30*/  @P1 MOV R4, 0x400 ;  /* 0x0000040000041802 */ /* 0x000fc80000000f00 */
[----:B0-----:R-:W-:Y:S01]  /*af40*/  @P1 LEA R6, R5, R4, 0x18 ;  /* 0x0000000405061211 */ /* 0x001fe200078ec0ff */
[----:B------:R-:W-:-:S03]  /*af50*/  IMAD.WIDE.U32 R4, R12, 0x38e38e39, RZ ;  /* 0x38e38e390c047825 */ /* 0x000fc600078e00ff */
[----:B------:R0:W-:Y:S01]  /*af60*/  @P1 SYNCS.ARRIVE.TRANS64.A1T0 RZ, [R6+URZ+0xa8], RZ ;  /* 0x0000a8ff06ff19a7 */ /* 0x0001e2000810003f */
[----:B------:R-:W-:Y:S02]  /*af70*/  IADD3 R16, P1, R16, UR22, RZ ;  /* 0x0000001610107c10 */ /* 0x000fe4000ff3e0ff */
[----:B------:R-:W-:Y:S02]  /*af80*/  SHF.R.U32.HI R7, RZ, 0x1, R5 ;  /* 0x00000001ff077819 */ /* 0x000fe40000011605 */
[----:B------:R-:W-:Y:S02]  /*af90*/  SEL R5, RZ, 0x1, !P0 ;  /* 0x00000001ff057807 */ /* 0x000fe40004000000 */
[----:B------:R-:W-:Y:S01]  /*afa0*/  IADD3.X R17, R17, UR21, RZ, P1, !PT ;  /* 0x0000001511117c10 */ /* 0x000fe20008ffe4ff */
[----:B------:R-:W-:Y:S01]  /*afb0*/  IMAD R12, R7, -0x9, R12 ;  /* 0xfffffff7070c7824 */ /* 0x000fe200078e020c */
[----:B------:R-:W-:Y:S02]  /*afc0*/  ISETP.GE.U32.AND P0, PT, R16, UR8, PT ;  /* 0x0000000810007c0c */ /* 0x000fe4000bf06070 */
[----:B------:R-:W-:-:S02]  /*afd0*/  LOP3.LUT R0, R0, R5, RZ, 0x3c, !PT ;  /* 0x0000000500007212 */ /* 0x000fc400078e3cff */
[----:B------:R-:W-:Y:S02]  /*afe0*/  ISETP.GE.U32.AND.EX P0, PT, R17, UR9, PT, P0 ;  /* 0x0000000911007c0c */ /* 0x000fe4000bf06100 */
[----:B------:R-:W-:Y:S02]  /*aff0*/  @P2 LOP3.LUT R0, R0, 0x1, R7, 0x78, !PT ;  /* 0x0000000100002812 */ /* 0x000fe400078e7807 */
[----:B------:R-:W-:-:S09]  /*b000*/  PRMT R4, RZ, 0x7610, R4 ;  /* 0x00007610ff047816 */ /* 0x000fd20000000004 */
[----:B0-----:R-:W-:Y:S05]  /*b010*/  @P0 BRA `(.L_x_305) ;  /* 0x00000004004c0947 */ /* 0x001fea0003800000 */
[----:B------:R-:W0:Y:S01]  /*b020*/  S2R R14, SR_CTAID.X ;  /* 0x00000000000e7919 */ /* 0x000e220000002500 */
[----:B------:R-:W-:Y:S01]  /*b030*/  ULDC.64 UR8, c[0x0][0x628] ;  /* 0x00018a0000087ab9 */ /* 0x000fe20000000a00 */
[----:B------:R-:W1:Y:S01]  /*b040*/  LDC R15, c[0x0][0x144] ;  /* 0x00005100ff0f7b82 */ /* 0x000e620000000800 */
[----:B------:R-:W-:Y:S01]  /*b050*/  ISETP.NE.U32.AND P0, PT, RZ, UR8, PT ;  /* 0x00000008ff007c0c */ /* 0x000fe2000bf05070 */
[----:B------:R-:W2:Y:S01]  /*b060*/  S2R R11, SR_CTAID.Y ;  /* 0x00000000000b7919 */ /* 0x000ea20000002600 */
[----:B------:R-:W-:Y:S01]  /*b070*/  ULDC UR10, c[0x0][0x150] ;  /* 0x00005400000a7ab9 */ /* 0x000fe20000000800 */
[----:B------:R-:W-:Y:S01]  /*b080*/  ULDC UR11, c[0x0][0x630] ;  /* 0x00018c00000b7ab9 */ /* 0x000fe20000000800 */
[----:B------:R-:W-:Y:S01]  /*b090*/  ISETP.NE.AND.EX P0, PT, RZ, UR9, PT, P0 ;  /* 0x00000009ff007c0c */ /* 0x000fe2000bf05300 */
[----:B------:R-:W-:Y:S01]  /*b0a0*/  IMAD.MOV.U32 R4, RZ, RZ, R16 ;  /* 0x000000ffff047224 */ /* 0x000fe200078e0010 */
[----:B0-----:R-:W-:-:S05]  /*b0b0*/  I2FP.F32.U32 R5, R14 ;  /* 0x0000000e00057245 */ /* 0x001fca0000201000 */
[----:B------:R-:W-:Y:S01]  /*b0c0*/  FMUL R20, R5, UR10 ;  /* 0x0000000a05147c20 */ /* 0x000fe20008400000 */
[----:B------:R-:W-:-:S05]  /*b0d0*/  IMAD.MOV.U32 R5, RZ, RZ, R17 ;  /* 0x000000ffff057224 */ /* 0x000fca00078e0011 */
[----:B--2---:R-:W-:Y:S05]  /*b0e0*/  @!P0 BRA `(.L_x_306) ;  /* 0x0000000000288947 */ /* 0x004fea0003800000 */
[----:B------:R-:W-:Y:S02]  /*b0f0*/  ULDC UR10, c[0x0][0x634] ;  /* 0x00018d00000a7ab9 */ /* 0x000fe40000000800 */
[----:B------:R-:W-:-:S05]  /*b100*/  IADD3 R5, P0, R16, UR10, RZ ;  /* 0x0000000a10057c10 */ /* 0x000fca000ff1e0ff */
[----:B------:R-:W-:-:S04]  /*b110*/  IMAD.X R13, RZ, RZ, R17, P0 ;  /* 0x000000ffff0d7224 */ /* 0x000fc800000e0611 */
[----:B------:R-:W-:-:S04]  /*b120*/  IMAD.WIDE.U32 R6, R13, UR8, RZ ;  /* 0x000000080d067c25 */ /* 0x000fc8000f8e00ff */
[----:B------:R-:W-:-:S04]  /*b130*/  IMAD.WIDE.U32 R6, P0, R5, UR9, R6 ;  /* 0x0000000905067c25 */ /* 0x000fc8000f800006 */
[----:B------:R-:W-:-:S04]  /*b140*/  IMAD.WIDE.U32 R4, R5, UR8, RZ ;  /* 0x0000000805047c25 */ /* 0x000fc8000f8e00ff */
[----:B------:R-:W-:Y:S01]  /*b150*/  IMAD.MOV.U32 R4, RZ, RZ, R7 ;  /* 0x000000ffff047224 */ /* 0x000fe200078e0007 */
[----:B------:R-:W-:Y:S01]  /*b160*/  IADD3 RZ, P1, R5, R6, RZ ;  /* 0x0000000605ff7210 */ /* 0x000fe20007f3e0ff */
[----:B------:R-:W-:-:S04]  /*b170*/  IMAD.X R5, RZ, RZ, RZ, P0 ;  /* 0x000000ffff057224 */ /* 0x000fc800000e06ff */
[----:B------:R-:W-:-:S08]  /*b180*/  IMAD.WIDE.U32.X R4, R13, UR9, R4, P1 ;  /* 0x000000090d047c25 */ /* 0x000fd000088e0404 */
.L_x_306:
[--C-:B------:R-:W-:Y:S01]  /*b190*/  SHF.R.U64 R13, R4, UR11, R5.reuse ;  /* 0x0000000b040d7c19 */ /* 0x100fe20008001205 */
[----:B------:R-:W0:Y:S01]  /*b1a0*/  F2I.U32.TRUNC.NTZ R20, R20 ;  /* 0x0000001400147305 */ /* 0x000e22000020f000 */
[----:B------:R-:W-:Y:S01]  /*b1b0*/  SHF.R.U32.HI R4, RZ, UR11, R5 ;  /* 0x0000000bff047c19 */ /* 0x000fe20008011605 */
[----:B------:R-:W-:Y:S01]  /*b1c0*/  ULDC.64 UR8, c[0x0][0x620] ;  /* 0x0001880000087ab9 */ /* 0x000fe20000000a00 */
[----:B------:R-:W-:Y:S01]  /*b1d0*/  IADD3 R7, P0, RZ, -R13, RZ ;  /* 0x8000000dff077210 */ /* 0x000fe20007f1e0ff */
[----:B------:R-:W-:Y:S01]  /*b1e0*/  ULDC.64 UR10, c[0x0][0x640] ;  /* 0x00019000000a7ab9 */ /* 0x000fe20000000a00 */
[----:B------:R-:W2:Y:S03]  /*b1f0*/  LDC R22, c[0x0][0x148] ;  /* 0x00005200ff167b82 */ /* 0x000ea60000000800 */
[----:B------:R-:W-:Y:S01]  /*b200*/  IMAD.X R4, RZ, RZ, ~R4, P0 ;  /* 0x000000ffff047224 */ /* 0x000fe200000e0e04 */
[----:B------:R-:W-:-:S03]  /*b210*/  ISETP.NE.U32.AND P0, PT, RZ, UR10, PT ;  /* 0x0000000aff007c0c */ /* 0x000fc6000bf05070 */
[----:B------:R-:W-:Y:S01]  /*b220*/  IMAD R6, R4, UR8, RZ ;  /* 0x0000000804067c24 */ /* 0x000fe2000f8e02ff */
[----:B------:R-:W-:Y:S01]  /*b230*/  ISETP.NE.AND.EX P0, PT, RZ, UR11, PT, P0 ;  /* 0x0000000bff007c0c */ /* 0x000fe2000bf05300 */
[----:B------:R-:W-:Y:S01]  /*b240*/  IMAD.WIDE.U32 R4, R7, UR8, R16 ;  /* 0x0000000807047c25 */ /* 0x000fe2000f8e0010 */
[----:B------:R-:W-:-:S03]  /*b250*/  ULDC UR8, c[0x0][0x618] ;  /* 0x0001860000087ab9 */ /* 0x000fc60000000800 */
[----:B------:R-:W-:Y:S01]  /*b260*/  IMAD R7, R7, UR9, R6 ;  /* 0x0000000907077c24 */ /* 0x000fe2000f8e0206 */
[----:B------:R-:W-:Y:S01]  /*b270*/  ULDC UR9, c[0x0][0x154] ;  /* 0x0000550000097ab9 */ /* 0x000fe20000000800 */
[----:B0-----:R-:W-:Y:S02]  /*b280*/  IMAD.MOV R6, RZ, RZ, -R20 ;  /* 0x000000ffff067224 */ /* 0x001fe400078e0a14 */
[----:B------:R-:W-:Y:S02]  /*b290*/  IMAD.IADD R5, R5, 0x1, R7 ;  /* 0x0000000105057824 */ /* 0x000fe400078e0207 */
[----:B-1----:R-:W-:Y:S01]  /*b2a0*/  IMAD R14, R15, R6, R14 ;  /* 0x000000060f0e7224 */ /* 0x002fe200078e020e */
[----:B------:R-:W-:Y:S02]  /*b2b0*/  I2FP.F32.U32 R6, R11 ;  /* 0x0000000b00067245 */ /* 0x000fe40000201000 */
[--C-:B------:R-:W-:Y:S02]  /*b2c0*/  SHF.R.U64 R15, R4, UR8, R5.reuse ;  /* 0x00000008040f7c19 */ /* 0x100fe40008001205 */
[----:B------:R-:W-:Y:S01]  /*b2d0*/  SHF.R.U32.HI R4, RZ, UR8, R5 ;  /* 0x00000008ff047c19 */ /* 0x000fe20008011605 */
[----:B------:R-:W-:Y:S01]  /*b2e0*/  FMUL R6, R6, UR9 ;  /* 0x0000000906067c20 */ /* 0x000fe20008400000 */
[----:B------:R-:W-:-:S02]  /*b2f0*/  ULDC UR8, c[0x0][0x608] ;  /* 0x0001820000087ab9 */ /* 0x000fc40000000800 */
[--C-:B------:R-:W-:Y:S01]  /*b300*/  SHF.R.U64 R21, R15, UR8, R4.reuse ;  /* 0x000000080f157c19 */ /* 0x100fe20008001204 */
[----:B------:R0:W1:Y:S01]  /*b310*/  F2I.U32.TRUNC.NTZ R24, R6 ;  /* 0x0000000600187305 */ /* 0x000062000020f000 */
[----:B------:R-:W-:Y:S01]  /*b320*/  SHF.R.U32.HI R4, RZ, UR8, R4 ;  /* 0x00000008ff047c19 */ /* 0x000fe20008011604 */
[----:B------:R-:W-:-:S03]  /*b330*/  ULDC UR8, c[0x0][0x658] ;  /* 0x0001960000087ab9 */ /* 0x000fc60000000800 */
[--C-:B------:R-:W-:Y:S02]  /*b340*/  SHF.R.U64 R20, R21, UR8, R4.reuse ;  /* 0x0000000815147c19 */ /* 0x100fe40008001204 */
[----:B------:R-:W-:-:S03]  /*b350*/  SHF.R.U32.HI R23, RZ, UR8, R4 ;  /* 0x00000008ff177c19 */ /* 0x000fc60008011604 */
[----:B------:R-:W-:Y:S02]  /*b360*/  IMAD.MOV.U32 R4, RZ, RZ, R20 ;  /* 0x000000ffff047224 */ /* 0x000fe400078e0014 */
[----:B------:R-:W-:Y:S01]  /*b370*/  IMAD.MOV.U32 R5, RZ, RZ, R23 ;  /* 0x000000ffff057224 */ /* 0x000fe200078e0017 */
[----:B0-----:R-:W-:Y:S06]  /*b380*/  @!P0 BRA `(.L_x_307) ;  /* 0x0000000000288947 */ /* 0x001fec0003800000 */
        /* <DEDUP_REMOVED lines=10> */
.L_x_307:
[----:B------:R-:W-:Y:S01]  /*b430*/  ISETP.NE.AND P0, PT, R2, 0x1, PT ;  /* 0x000000010200780c */ /* 0x000fe20003f05270 */
[----:B------:R-:W-:Y:S01]  /*b440*/  ULDC UR8, c[0x0][0x648] ;  /* 0x0001920000087ab9 */ /* 0x000fe20000000800 */
[----:B-1----:R-:W-:Y:S01]  /*b450*/  IMAD.MOV R24, RZ, RZ, -R24 ;  /* 0x000000ffff187224 */ /* 0x002fe200078e0a18 */
[----:B------:R-:W-:Y:S01]  /*b460*/  SHF.R.U64 R4, R4, UR8, R5 ;  /* 0x0000000804047c19 */ /* 0x000fe20008001205 */
[----:B------:R-:W-:Y:S01]  /*b470*/  ULDC UR8, c[0x0][0x638] ;  /* 0x00018e0000087ab9 */ /* 0x000fe20000000800 */
[----:B------:R-:W-:Y:S01]  /*b480*/  LOP3.LUT R21, R21, UR13, RZ, 0xc0, !PT ;  /* 0x0000000d15157c12 */ /* 0x000fe2000f8ec0ff */
[----:B------:R-:W-:Y:S02]  /*b490*/  ULDC UR9, c[0x0][0x610] ;  /* 0x0001840000097ab9 */ /* 0x000fe40000000800 */
[----:B------:R-:W-:Y:S02]  /*b4a0*/  IMAD.MOV R5, RZ, RZ, -R4 ;  /* 0x000000ffff057224 */ /* 0x000fe400078e0a04 */
[----:B------:R-:W-:-:S02]  /*b4b0*/  IMAD R21, R4, UR5, R21 ;  /* 0x0000000504157c24 */ /* 0x000fc4000f8e0215 */
[----:B------:R-:W-:Y:S01]  /*b4c0*/  IMAD R20, R5, UR8, R20 ;  /* 0x0000000805147c24 */ /* 0x000fe2000f8e0214 */
[----:B------:R-:W-:Y:S01]  /*b4d0*/  ULDC UR8, c[0x0][0x600] ;  /* 0x0001800000087ab9 */ /* 0x000fe20000000800 */
[----:B--2---:R-:W-:Y:S01]  /*b4e0*/  @P0 IMAD R14, R22, R24, R11 ;  /* 0x00000018160e0224 */ /* 0x004fe200078e020b */
[----:B------:R-:W-:Y:S01]  /*b4f0*/  LOP3.LUT R11, R15, UR4, RZ, 0xc0, !PT ;  /* 0x000000040f0b7c12 */ /* 0x000fe2000f8ec0ff */
[----:B------:R-:W-:Y:S02]  /*b500*/  IMAD.MOV.U32 R4, RZ, RZ, 0x1 ;  /* 0x00000001ff047424 */ /* 0x000fe400078e00ff */
[----:B------:R-:W-:Y:S02]  /*b510*/  IMAD R14, R21, UR9, R14 ;  /* 0x00000009150e7c24 */ /* 0x000fe4000f8e020e */
[----:B------:R-:W-:-:S05]  /*b520*/  IMAD R11, R20, UR8, R11 ;  /* 0x00000008140b7c24 */ /* 0x000fca000f8e020b */
[----:B------:R-:W-:Y:S02]  /*b530*/  SEL R20, R11, R14, !P0 ;  /* 0x0000000e0b147207 */ /* 0x000fe40004000000 */
[----:B------:R-:W-:-:S07]  /*b540*/  SEL R11, R14, R11, !P0 ;  /* 0x0000000b0e0b7207 */ /* 0x000fce0004000000 */
.L_x_305:
[----:B------:R-:W-:Y:S05]  /*b550*/  BSYNC B1 ;  /* 0x0000000000017941 */ /* 0x000fea0003800000 */
.L_x_304:
[----:B------:R-:W-:-:S13]  /*b560*/  LOP3.LUT P0, RZ, R4, 0xff, RZ, 0xc0, !PT ;  /* 0x000000ff04ff7812 */ /* 0x000fda000780c0ff */
[----:B------:R-:W-:Y:S05]  /*b570*/  @P0 BRA `(.L_x_308) ;  /* 0xfffffff400380947 */ /* 0x000fea000383ffff */
[----:B------:R-:W-:Y:S05]  /*b580*/  BSYNC B0 ;  /* 0x0000000000007941 */ /* 0x000fea0003800000 */
.L_x_297:
[----:B------:R-:W-:-:S03]  /*b590*/  UMOV UR8, 0xffffffff ;  /* 0xffffffff00087882 */ /* 0x000fc60000000000 */
[----:B------:R-:W-:Y:S05]  /*b5a0*/  BRA.DIV UR8, `(.L_x_309) ;  /* 0x0000000608c87947 */ /* 0x000fea000b800000 */
[----:B------:R-:W-:-:S13]  /*b5b0*/  ELECT P6, URZ, PT ;  /* 0x00000000003f782f */ /* 0x000fda00038c0000 */
.L_x_328:
[----:B------:R-:W-:Y:S04]  /*b5c0*/  BSSY B0, `(.L_x_310) ;  /* 0x0000058000007945 */ /* 0x000fe80003800000 */
[----:B------:R-:W-:Y:S05]  /*b5d0*/  @!P6 BRA `(.L_x_311) ;  /* 0x000000040058e947 */ /* 0x000fea0003800000 */
[----:B------:R-:W-:-:S04]  /*b5e0*/  LOP3.LUT R19, R19, 0x2, RZ, 0xfc, !PT ;  /* 0x0000000213137812 */ /* 0x000fc800078efcff */
[----:B------:R-:W-:-:S13]  /*b5f0*/  ISETP.NE.AND P0, PT, R19, 0x3, PT ;  /* 0x000000031300780c */ /* 0x000fda0003f05270 */
[----:B------:R-:W-:Y:S05]  /*b600*/  @!P0 BRA `(.L_x_312) ;  /* 0x0000000000048947 */ /* 0x000fea0003800000 */
[----:B------:R-:W-:Y:S01]  /*b610*/  BPT.TRAP 0x1 ;  /* 0x000000040000795c */ /* 0x000fe20000300000 */
.L_x_312:
[----:B------:R-:W0:Y:S01]  /*b620*/  S2R R3, SR_CgaCtaId ;  /* 0x0000000000037919 */ /* 0x000e220000008800 */
[----:B------:R-:W-:-:S04]  /*b630*/  MOV R2, 0x400 ;  /* 0x0000040000027802 */ /* 0x000fc80000000f00 */
[----:B0-----:R-:W-:Y:S02]  /*b640*/  LEA R3, R3, R2, 0x18 ;  /* 0x0000000203037211 */ /* 0x001fe400078ec0ff */
[----:B------:R-:W-:-:S03]  /*b650*/  SHF.L.U32 R2, R0, 0x1f, RZ ;  /* 0x0000001f00027819 */ /* 0x000fc600000006ff */
[----:B------:R-:W-:-:S04]  /*b660*/  VIADD R3, R3, 0x48 ;  /* 0x0000004803037836 */ /* 0x000fc80000000000 */
[C---:B------:R-:W-:Y:S02]  /*b670*/  IMAD R7, R12.reuse, 0x8, R3 ;  /* 0x000000080c077824 */ /* 0x040fe400078e0203 */
[----:B------:R-:W-:Y:S02]  /*b680*/  VIADD R12, R12, 0x1 ;  /* 0x000000010c0c7836 */ /* 0x000fe40000000000 */
[----:B------:R-:W0:Y:S03]  /*b690*/  SYNCS.PHASECHK.TRANS64.TRYWAIT P0, [R7+URZ], R2 ;  /* 0x00000002070075a7 */ /* 0x000e26000800017f */
[----:B------:R-:W-:-:S04]  /*b6a0*/  ISETP.NE.AND P1, PT, R12, 0x9, PT ;  /* 0x000000090c00780c */ /* 0x000fc80003f25270 */
[----:B------:R-:W-:Y:S02]  /*b6b0*/  SEL R5, RZ, 0x1, P1 ;  /* 0x00000001ff057807 */ /* 0x000fe40000800000 */
[----:B------:R-:W-:Y:S02]  /*b6c0*/  SEL R12, R12, RZ, P1 ;  /* 0x000000ff0c0c7207 */ /* 0x000fe40000800000 */
[----:B------:R-:W-:-:S03]  /*b6d0*/  LOP3.LUT R5, R0, R5, RZ, 0x3c, !PT ;  /* 0x0000000500057212 */ /* 0x000fc600078e3cff */
[----:B------:R-:W-:Y:S01]  /*b6e0*/  IMAD R9, R12, 0x8, R3 ;  /* 0x000000080c097824 */ /* 0x000fe200078e0203 */
[----:B------:R-:W-:Y:S01]  /*b6f0*/  SHF.L.U32 R4, R5, 0x1f, RZ ;  /* 0x0000001f05047819 */ /* 0x000fe200000006ff */
[----:B0-----:R-:W-:Y:S06]  /*b700*/  @!P0 BRA `(.L_x_313) ;  /* 0x0000000400908947 */ /* 0x001fec0003800000 */
.L_x_329:
[----:B------:R-:W1:Y:S01]  /*b710*/  SYNCS.PHASECHK.TRANS64.TRYWAIT P0, [R9+URZ], R4 ;  /* 0x00000004090075a7 */ /* 0x000e62000800017f */
[----:B------:R-:W-:-:S05]  /*b720*/  VIADD R0, R12, 0x1 ;  /* 0x000000010c007836 */ /* 0x000fca0000000000 */
[----:B------:R-:W-:-:S04]  /*b730*/  ISETP.NE.AND P1, PT, R0, 0x9, PT ;  /* 0x000000090000780c */ /* 0x000fc80003f25270 */
[----:B0-----:R-:W-:Y:S02]  /*b740*/  SEL R2, RZ, 0x1, P1 ;  /* 0x00000001ff027807 */ /* 0x001fe40000800000 */
[----:B------:R-:W-:Y:S02]  /*b750*/  SEL R0, R0, RZ, P1 ;  /* 0x000000ff00007207 */ /* 0x000fe40000800000 */
[----:B------:R-:W-:-:S03]  /*b760*/  LOP3.LUT R7, R5, R2, RZ, 0x3c, !PT ;  /* 0x0000000205077212 */ /* 0x000fc600078e3cff */
[----:B------:R-:W-:Y:S01]  /*b770*/  IMAD R6, R0, 0x8, R3 ;  /* 0x0000000800067824 */ /* 0x000fe200078e0203 */
[----:B------:R-:W-:Y:S01]  /*b780*/  SHF.L.U32 R5, R7, 0x1f, RZ ;  /* 0x0000001f07057819 */ /* 0x000fe200000006ff */
[----:B-1----:R-:W-:Y:S06]  /*b790*/  @!P0 BRA `(.L_x_314) ;  /* 0x0000000400808947 */ /* 0x002fec0003800000 */
.L_x_330:
[----:B------:R-:W1:Y:S01]  /*b7a0*/  SYNCS.PHASECHK.TRANS64.TRYWAIT P0, [R6+URZ], R5 ;  /* 0x00000005060075a7 */ /* 0x000e62000800017f */
[----:B------:R-:W-:-:S05]  /*b7b0*/  VIADD R0, R0, 0x1 ;  /* 0x0000000100007836 */ /* 0x000fca0000000000 */
[----:B------:R-:W-:-:S04]  /*b7c0*/  ISETP.NE.AND P1, PT, R0, 0x9, PT ;  /* 0x000000090000780c */ /* 0x000fc80003f25270 */
[----:B------:R-:W-:Y:S02]  /*b7d0*/  SEL R2, RZ, 0x1, P1 ;  /* 0x00000001ff027807 */ /* 0x000fe40000800000 */
[----:B------:R-:W-:Y:S02]  /*b7e0*/  SEL R0, R0, RZ, P1 ;  /* 0x000000ff00007207 */ /* 0x000fe40000800000 */
[----:B------:R-:W-:-:S03]  /*b7f0*/  LOP3.LUT R7, R7, R2, RZ, 0x3c, !PT ;  /* 0x0000000207077212 */ /* 0x000fc600078e3cff */
[----:B0-----:R-:W-:Y:S01]  /*b800*/  IMAD R9, R0, 0x8, R3 ;  /* 0x0000000800097824 */ /* 0x001fe200078e0203 */
[----:B------:R-:W-:Y:S01]  /*b810*/  SHF.L.U32 R4, R7, 0x1f, RZ ;  /* 0x0000001f07047819 */ /* 0x000fe200000006ff */
[----:B-1----:R-:W-:Y:S06]  /*b820*/  @!P0 BRA `(.L_x_315) ;  /* 0x0000000400708947 */ /* 0x002fec0003800000 */
.L_x_331:
        /* <DEDUP_REMOVED lines=9> */
.L_x_332:
        /* <DEDUP_REMOVED lines=9> */
.L_x_333:
        /* <DEDUP_REMOVED lines=9> */
.L_x_334:
        /* <DEDUP_REMOVED lines=9> */
.L_x_335:
[----:B------:R-:W1:Y:S01]  /*ba70*/  SYNCS.PHASECHK.TRANS64.TRYWAIT P0, [R9+URZ], R4 ;  /* 0x00000004090075a7 */ /* 0x000e62000800017f */
[----:B------:R-:W-:-:S05]  /*ba80*/  VIADD R0, R0, 0x1 ;  /* 0x0000000100007836 */ /* 0x000fca0000000000 */
[----:B------:R-:W-:-:S04]  /*ba90*/  ISETP.NE.AND P1, PT, R0, 0x9, PT ;  /* 0x000000090000780c */ /* 0x000fc80003f25270 */
[----:B------:R-:W-:Y:S02]  /*baa0*/  SEL R2, RZ, 0x1, P1 ;  /* 0x00000001ff027807 */ /* 0x000fe40000800000 */
[----:B------:R-:W-:Y:S02]  /*bab0*/  SEL R0, R0, RZ, P1 ;  /* 0x000000ff00007207 */ /* 0x000fe40000800000 */
[----:B------:R-:W-:Y:S01]  /*bac0*/  LOP3.LUT R2, R7, R2, RZ, 0x3c, !PT ;  /* 0x0000000207027212 */ /* 0x000fe200078e3cff */
[----:B-1----:R-:W-:Y:S06]  /*bad0*/  @!P0 BRA `(.L_x_320) ;  /* 0x0000000400288947 */ /* 0x002fec0003800000 */
.L_x_336:
[----:B------:R-:W-:Y:S01]  /*bae0*/  IMAD R3, R0, 0x8, R3 ;  /* 0x0000000800037824 */ /* 0x000fe200078e0203 */
[----:B------:R-:W-:-:S07]  /*baf0*/  SHF.L.U32 R0, R2, 0x1f, RZ ;  /* 0x0000001f02007819 */ /* 0x000fce00000006ff */
.L_x_321:
[----:B--2---:R2:W3:Y:S02]  /*bb00*/  SYNCS.PHASECHK.TRANS64.TRYWAIT P0, [R3+URZ], R0 ;  /* 0x00000000030075a7 */ /* 0x0044e4000800017f */
[----:B---3--:R-:W-:Y:S05]  /*bb10*/  @!P0 NANOSLEEP.SYNCS 0x989680 ;  /* 0x009896800000895d */ /* 0x008fea0003900000 */
[----:B------:R-:W3:Y:S02]  /*bb20*/  @!P0 SYNCS.PHASECHK.TRANS64 P0, [R3+URZ], R0 ;  /* 0x00000000030085a7 */ /* 0x000ee4000800007f */
[----:B---3--:R-:W-:Y:S05]  /*bb30*/  @!P0 BRA `(.L_x_321) ;  /* 0xfffffffc00f08947 */ /* 0x008fea000383ffff */
.L_x_311:
[----:B------:R-:W-:Y:S05]  /*bb40*/  BSYNC B0 ;  /* 0x0000000000007941 */ /* 0x000fea0003800000 */
.L_x_310:
[----:B------:R-:W-:Y:S05]  /*bb50*/  EXIT ;  /* 0x000000000000794d */ /* 0x000fea0003800000 */
.L_x_22:
[----:B---3--:R3:W4:Y:S02]  /*bb60*/  SYNCS.PHASECHK.TRANS64.TRYWAIT P1, [R3+URZ], R0 ;  /* 0x00000000030075a7 */ /* 0x008724000802017f */
[----:B----4-:R-:W-:Y:S05]  /*bb70*/  @!P1 NANOSLEEP.SYNCS 0x989680 ;  /* 0x009896800000995d */ /* 0x010fea0003900000 */
[----:B------:R-:W4:Y:S02]  /*bb80*/  @!P1 SYNCS.PHASECHK.TRANS64 P1, [R3+URZ], R0 ;  /* 0x00000000030095a7 */ /* 0x000f24000802007f */
[----:B----4-:R-:W-:Y:S05]  /*bb90*/  @!P1 BRA `(.L_x_22) ;  /* 0xfffffffc00f09947 */ /* 0x010fea000383ffff */
[----:B------:R-:W-:Y:S05]  /*bba0*/  BRA `(.L_x_21) ;  /* 0xffffff5800987947 */ /* 0x000fea000383ffff */
.L_x_27:
[----:B-1----:R1:W2:Y:S02]  /*bbb0*/  SYNCS.PHASECHK.TRANS64.TRYWAIT P1, [R5+URZ], R4 ;  /* 0x00000004050075a7 */ /* 0x0022a4000802017f */
[----:B--2---:R-:W-:Y:S05]  /*bbc0*/  @!P1 NANOSLEEP.SYNCS 0x989680 ;  /* 0x009896800000995d */ /* 0x004fea0003900000 */
[----:B------:R-:W2:Y:S02]  /*bbd0*/  @!P1 SYNCS.PHASECHK.TRANS64 P1, [R5+URZ], R4 ;  /* 0x00000004050095a7 */ /* 0x000ea4000802007f */
[----:B--2---:R-:W-:Y:S05]  /*bbe0*/  @!P1 BRA `(.L_x_27) ;  /* 0xfffffffc00f09947 */ /* 0x004fea000383ffff */
[----:B------:R-:W-:Y:S05]  /*bbf0*/  BRA `(.L_x_26) ;  /* 0xffffff5c004c7947 */ /* 0x000fea000383ffff */
.L_x_298:
[----:B------:R-:W-:Y:S01]  /*bc00*/  BSSY B1, `(.L_x_322) ;  /* 0x0000006000017945 */ /* 0x000fe20003800000 */
[----:B------:R-:W-:-:S07]  /*bc10*/  IMAD.MOV.U32 R15, RZ, RZ, -0x1 ;  /* 0xffffffffff0f7424 */ /* 0x000fce00078e00ff */
[----:B------:R-:W-:Y:S05]  /*bc20*/  WARPSYNC.COLLECTIVE R15, `(.L_x_323) ;  /* 0x000000000f0c7348 */ /* 0x000fea0003c00000 */
[----:B------:R-:W-:Y:S02]  /*bc30*/  ELECT P6, UR62, PT ;  /* 0x00000000003e782f */ /* 0x000fe400038c0000 */
[----:B------:R-:W-:Y:S01]  /*bc40*/  MOV R14, UR62 ;  /* 0x0000003e000e7c02 */ /* 0x000fe20008000f00 */
[----:B------:R-:W-:Y:S10]  /*bc50*/  ENDCOLLECTIVE ;  /* 0x000000000000791b */ /* 0x000ff40003800000 */
.L_x_323:
[----:B------:R-:W-:Y:S05]  /*bc60*/  BSYNC B1 ;  /* 0x0000000000017941 */ /* 0x000fea0003800000 */
.L_x_322:
[----:B------:R-:W-:Y:S05]  /*bc70*/  BRA `(.L_x_324) ;  /* 0xffffffec00847947 */ /* 0x000fea000383ffff */
.L_x_301:
[----:B0-----:R0:W1:Y:S02]  /*bc80*/  SYNCS.PHASECHK.TRANS64.TRYWAIT P0, [R14+URZ+0x48], R7 ;  /* 0x000048070e0075a7 */ /* 0x001064000800017f */
[----:B-1----:R-:W-:Y:S05]  /*bc90*/  @!P0 NANOSLEEP.SYNCS 0x989680 ;  /* 0x009896800000895d */ /* 0x002fea0003900000 */
[----:B------:R-:W1:Y:S02]  /*bca0*/  @!P0 SYNCS.PHASECHK.TRANS64 P0, [R14+URZ+0x48], R7 ;  /* 0x000048070e0085a7 */ /* 0x000e64000800007f */
[----:B-1----:R-:W-:Y:S05]  /*bcb0*/  @!P0 BRA `(.L_x_301) ;  /* 0xfffffffc00f08947 */ /* 0x002fea000383ffff */
[----:B------:R-:W-:Y:S05]  /*bcc0*/  BRA `(.L_x_325) ;  /* 0xffffffec00c07947 */ /* 0x000fea000383ffff */
.L_x_309:
[----:B------:R-:W-:Y:S01]  /*bcd0*/  BSSY B0, `(.L_x_326) ;  /* 0x0000006000007945 */ /* 0x000fe20003800000 */
[----:B------:R-:W-:-:S07]  /*bce0*/  IMAD.MOV.U32 R15, RZ, RZ, -0x1 ;  /* 0xffffffffff0f7424 */ /* 0x000fce00078e00ff */
[----:B------:R-:W-:Y:S05]  /*bcf0*/  WARPSYNC.COLLECTIVE R15, `(.L_x_327) ;  /* 0x000000000f0c7348 */ /* 0x000fea0003c00000 */
[----:B------:R-:W-:Y:S02]  /*bd00*/  ELECT P6, UR62, PT ;  /* 0x00000000003e782f */ /* 0x000fe400038c0000 */
[----:B------:R-:W-:Y:S01]  /*bd10*/  MOV R14, UR62 ;  /* 0x0000003e000e7c02 */ /* 0x000fe20008000f00 */
[----:B------:R-:W-:Y:S10]  /*bd20*/  ENDCOLLECTIVE ;  /* 0x000000000000791b */ /* 0x000ff40003800000 */
.L_x_327:
[----:B------:R-:W-:Y:S05]  /*bd30*/  BSYNC B0 ;  /* 0x0000000000007941 */ /* 0x000fea0003800000 */
.L_x_326:
[----:B------:R-:W-:Y:S05]  /*bd40*/  BRA `(.L_x_328) ;  /* 0xfffffff8001c7947 */ /* 0x000fea000383ffff */
.L_x_313:
[----:B0-----:R0:W1:Y:S02]  /*bd50*/  SYNCS.PHASECHK.TRANS64.TRYWAIT P0, [R7+URZ], R2 ;  /* 0x00000002070075a7 */ /* 0x001064000800017f */
[----:B-1----:R-:W-:Y:S05]  /*bd60*/  @!P0 NANOSLEEP.SYNCS 0x989680 ;  /* 0x009896800000895d */ /* 0x002fea0003900000 */
[----:B------:R-:W1:Y:S02]  /*bd70*/  @!P0 SYNCS.PHASECHK.TRANS64 P0, [R7+URZ], R2 ;  /* 0x00000002070085a7 */ /* 0x000e64000800007f */
[----:B-1----:R-:W-:Y:S05]  /*bd80*/  @!P0 BRA `(.L_x_313) ;  /* 0xfffffffc00f08947 */ /* 0x002fea000383ffff */
[----:B------:R-:W-:Y:S05]  /*bd90*/  BRA `(.L_x_329) ;  /* 0xfffffff8005c7947 */ /* 0x000fea000383ffff */
.L_x_314:
[----:B0-----:R0:W1:Y:S02]  /*bda0*/  SYNCS.PHASECHK.TRANS64.TRYWAIT P0, [R9+URZ], R4 ;  /* 0x00000004090075a7 */ /* 0x001064000800017f */
[----:B-1----:R-:W-:Y:S05]  /*bdb0*/  @!P0 NANOSLEEP.SYNCS 0x989680 ;  /* 0x009896800000895d */ /* 0x002fea0003900000 */
[----:B------:R-:W1:Y:S02]  /*bdc0*/  @!P0 SYNCS.PHASECHK.TRANS64 P0, [R9+URZ], R4 ;  /* 0x00000004090085a7 */ /* 0x000e64000800007f */
[----:B-1----:R-:W-:Y:S05]  /*bdd0*/  @!P0 BRA `(.L_x_314) ;  /* 0xfffffffc00f08947 */ /* 0x002fea000383ffff */
[----:B------:R-:W-:Y:S05]  /*bde0*/  BRA `(.L_x_330) ;  /* 0xfffffff8006c7947 */ /* 0x000fea000383ffff */
.L_x_315:
[----:B0-----:R0:W1:Y:S02]  /*bdf0*/  SYNCS.PHASECHK.TRANS64.TRYWAIT P0, [R6+URZ], R5 ;  /* 0x00000005060075a7 */ /* 0x001064000800017f */
[----:B-1----:R-:W-:Y:S05]  /*be00*/  @!P0 NANOSLEEP.SYNCS 0x989680 ;  /* 0x009896800000895d */ /* 0x002fea0003900000 */
[----:B------:R-:W1:Y:S02]  /*be10*/  @!P0 SYNCS.PHASECHK.TRANS64 P0, [R6+URZ], R5 ;  /* 0x00000005060085a7 */ /* 0x000e64000800007f */
[----:B-1----:R-:W-:Y:S05]  /*be20*/  @!P0 BRA `(.L_x_315) ;  /* 0xfffffffc00f08947 */ /* 0x002fea000383ffff */
[----:B------:R-:W-:Y:S05]  /*be30*/  BRA `(.L_x_331) ;  /* 0xfffffff8007c7947 */ /* 0x000fea000383ffff */
.L_x_316:
[----:B0-----:R0:W1:Y:S02]  /*be40*/  SYNCS.PHASECHK.TRANS64.TRYWAIT P0, [R9+URZ], R4 ;  /* 0x00000004090075a7 */ /* 0x001064000800017f */
[----:B-1----:R-:W-:Y:S05]  /*be50*/  @!P0 NANOSLEEP.SYNCS 0x989680 ;  /* 0x009896800000895d */ /* 0x002fea0003900000 */
[----:B------:R-:W1:Y:S02]  /*be60*/  @!P0 SYNCS.PHASECHK.TRANS64 P0, [R9+URZ], R4 ;  /* 0x00000004090085a7 */ /* 0x000e64000800007f */
[----:B-1----:R-:W-:Y:S05]  /*be70*/  @!P0 BRA `(.L_x_316) ;  /* 0xfffffffc00f08947 */ /* 0x002fea000383ffff */
[----:B------:R-:W-:Y:S05]  /*be80*/  BRA `(.L_x_332) ;  /* 0xfffffff8008c7947 */ /* 0x000fea000383ffff */
.L_x_317:
[----:B0-----:R0:W1:Y:S02]  /*be90*/  SYNCS.PHASECHK.TRANS64.TRYWAIT P0, [R6+URZ], R5 ;  /* 0x00000005060075a7 */ /* 0x001064000800017f */
[----:B-1----:R-:W-:Y:S05]  /*bea0*/  @!P0 NANOSLEEP.SYNCS 0x989680 ;  /* 0x009896800000895d */ /* 0x002fea0003900000 */
[----:B------:R-:W1:Y:S02]  /*beb0*/  @!P0 SYNCS.PHASECHK.TRANS64 P0, [R6+URZ], R5 ;  /* 0x00000005060085a7 */ /* 0x000e64000800007f */
[----:B-1----:R-:W-:Y:S05]  /*bec0*/  @!P0 BRA `(.L_x_317) ;  /* 0xfffffffc00f08947 */ /* 0x002fea000383ffff */
[----:B------:R-:W-:Y:S05]  /*bed0*/  BRA `(.L_x_333) ;  /* 0xfffffff8009c7947 */ /* 0x000fea000383ffff */
.L_x_318:
[----:B0-----:R0:W1:Y:S02]  /*bee0*/  SYNCS.PHASECHK.TRANS64.TRYWAIT P0, [R9+URZ], R4 ;  /* 0x00000004090075a7 */ /* 0x001064000800017f */
[----:B-1----:R-:W-:Y:S05]  /*bef0*/  @!P0 NANOSLEEP.SYNCS 0x989680 ;  /* 0x009896800000895d */ /* 0x002fea0003900000 */
[----:B------:R-:W1:Y:S02]  /*bf00*/  @!P0 SYNCS.PHASECHK.TRANS64 P0, [R9+URZ], R4 ;  /* 0x00000004090085a7 */ /* 0x000e64000800007f */
[----:B-1----:R-:W-:Y:S05]  /*bf10*/  @!P0 BRA `(.L_x_318) ;  /* 0xfffffffc00f08947 */ /* 0x002fea000383ffff */
[----:B------:R-:W-:Y:S05]  /*bf20*/  BRA `(.L_x_334) ;  /* 0xfffffff800ac7947 */ /* 0x000fea000383ffff */
.L_x_319:
[----:B0-----:R0:W1:Y:S02]  /*bf30*/  SYNCS.PHASECHK.TRANS64.TRYWAIT P0, [R6+URZ], R5 ;  /* 0x00000005060075a7 */ /* 0x001064000800017f */
[----:B-1----:R-:W-:Y:S05]  /*bf40*/  @!P0 NANOSLEEP.SYNCS 0x989680 ;  /* 0x009896800000895d */ /* 0x002fea0003900000 */
[----:B------:R-:W1:Y:S02]  /*bf50*/  @!P0 SYNCS.PHASECHK.TRANS64 P0, [R6+URZ], R5 ;  /* 0x00000005060085a7 */ /* 0x000e64000800007f */
[----:B-1----:R-:W-:Y:S05]  /*bf60*/  @!P0 BRA `(.L_x_319) ;  /* 0xfffffffc00f08947 */ /* 0x002fea000383ffff */
[----:B------:R-:W-:Y:S05]  /*bf70*/  BRA `(.L_x_335) ;  /* 0xfffffff800bc7947 */ /* 0x000fea000383ffff */
.L_x_320:
[----:B-1----:R1:W2:Y:S02]  /*bf80*/  SYNCS.PHASECHK.TRANS64.TRYWAIT P0, [R9+URZ], R4 ;  /* 0x00000004090075a7 */ /* 0x0022a4000800017f */
[----:B--2---:R-:W-:Y:S05]  /*bf90*/  @!P0 NANOSLEEP.SYNCS 0x989680 ;  /* 0x009896800000895d */ /* 0x004fea0003900000 */
[----:B------:R-:W2:Y:S02]  /*bfa0*/  @!P0 SYNCS.PHASECHK.TRANS64 P0, [R9+URZ], R4 ;  /* 0x00000004090085a7 */ /* 0x000ea4000800007f */
[----:B--2---:R-:W-:Y:S05]  /*bfb0*/  @!P0 BRA `(.L_x_320) ;  /* 0xfffffffc00f08947 */ /* 0x004fea000383ffff */
[----:B------:R-:W-:Y:S05]  /*bfc0*/  BRA `(.L_x_336) ;  /* 0xfffffff800c47947 */ /* 0x000fea000383ffff */
.L_x_337:
[----:B------:R-:W-:-:S00]  /*bfd0*/  BRA `(.L_x_337) ;  /* 0xfffffffc00fc7947 */ /* 0x000fc0000383ffff */
[----:B------:R-:W-:-:S00]  /*bfe0*/  NOP ;  /* 0x0000000000007918 */ /* 0x000fc00000000000 */
        /* <DEDUP_REMOVED lines=9> */
.L_x_338:


//--------------------- .nv.global.init           --------------------------
	.section	.nv.global.init,"aw",@progbits
.nv.global.init:
	.type		$str$22,@object
	.size		$str$22,($str$23 - $str$22)
$str$22:
        /*0000*/ 	.byte	0x6b, 0x5f, 0x74, 0x69, 0x6c, 0x65, 0x5f, 0x63, 0x6f, 0x75, 0x6e, 0x74, 0x20, 0x3e, 0x3d, 0x20
        /*0010*/ 	.byte	0x31, 0x00
	.type		$str$23,@object
	.size		$str$23,(__unnamed_1 - $str$23)
$str$23:
        /*0012*/ 	.byte	0x2f, 0x74, 0x6d, 0x70, 0x2f, 0x63, 0x75, 0x74, 0x6c, 0x61, 0x73, 0x73, 0x5f, 0x73, 0x77, 0x65
        /*0022*/ 	.byte	0x65, 0x70, 0x5f, 0x73, 0x72, 0x63, 0x2f, 0x69, 0x6e, 0x63, 0x6c, 0x75, 0x64, 0x65, 0x2f, 0x63
        /*0032*/ 	.byte	0x75, 0x74, 0x6c, 0x61, 0x73, 0x73, 0x2f, 0x67, 0x65, 0x6d, 0x6d, 0x2f, 0x63, 0x6f, 0x6c, 0x6c
        /*0042*/ 	.byte	0x65, 0x63, 0x74, 0x69, 0x76, 0x65, 0x2f, 0x73, 0x6d, 0x39, 0x30, 0x5f, 0x6d, 0x6d, 0x61, 0x5f
        /*0052*/ 	.byte	0x74, 0x6d, 0x61, 0x5f, 0x67, 0x6d, 0x6d, 0x61, 0x5f, 0x73, 0x73, 0x5f, 0x77, 0x61, 0x72, 0x70
        /*0062*/ 	.byte	0x73, 0x70, 0x65, 0x63, 0x69, 0x61, 0x6c, 0x69, 0x7a, 0x65, 0x64, 0x2e, 0x68, 0x70, 0x70, 0x00
	.type		__unnamed_1,@object
	.size		__unnamed_1,(.L_0 - __unnamed_1)
__unnamed_1:
        /*0072*/ 	.byte	0x76, 0x6f, 0x69, 0x64, 0x20, 0x63, 0x75, 0x74, 0x6c, 0x61, 0x73, 0x73, 0x3a, 0x3a, 0x67, 0x65
        /* <DEDUP_REMOVED lines=181> */
.L_0:


//--------------------- .nv.shared._ZN7cutlass13device_kernelINS_4gemm6kernel13GemmUniversalIN4cute5tupleIJiiiiEEENS1_10collective13CollectiveMmaINS1_34MainloopSm90TmaGmmaWarpSpecializedILi9ENS5_IJNS4_1CILi4EEESB_NSA_ILi1EEEEEENS1_35KernelTmaWarpSpecializedCooperativeEEENS5_IJNSA_ILi128EEENSA_ILi256EEENSA_ILi32EEEEEENS_6half_tENS5_IJlSC_lEEESK_SL_NS4_8TiledMMAINS4_8MMA_AtomIJNS4_4SM904GMMA26MMA_64x256x16_F32F16F16_SSILNSP_5MajorE0ELSR_0ELNSP_7ScaleInE1ELSS_1EEEEEENS4_6LayoutINS5_IJNSA_ILi2EEESC_SC_EEENS5_IJSC_NSA_ILi0EEESY_EEEEENS5_IJNS4_10UnderscoreES11_S11_EEEEENS4_23SM90_TMA_LOAD_MULTICASTENS4_14ComposedLayoutINS4_7SwizzleILi2ELi4ELi3EEENS4_18smem_ptr_flag_bitsILi16EEENSV_INS5_IJNSA_ILi8EEESI_EEENS5_IJSI_SC_EEEEEEEvNS4_8identityES14_S1E_vS1F_EENS_8epilogue10collective6detail29Sm90TmaWarpSpecializedAdapterINS1I_15DefaultEpilogueISK_SL_SL_NS1H_6thread17LinearCombinationISK_Li1EffLNS1M_9ScaleType4KindE0ELNS_15FloatRoundStyleE2ESK_EENS1_15EpilogueDefaultEEEEEvvEEEEvNT_6ParamsE --------------------------
	.section	.nv.shared._ZN7cutlass13device_kernelINS_4gemm6kernel13GemmUniversalIN4cute5tupleIJiiiiEEENS1_10collective13CollectiveMmaINS1_34MainloopSm90TmaGmmaWarpSpecializedILi9ENS5_IJNS4_1CILi4EEESB_NSA_ILi1EEEEEENS1_35KernelTmaWarpSpecializedCooperativeEEENS5_IJNSA_ILi128EEENSA_ILi256EEENSA_ILi32EEEEEENS_6half_tENS5_IJlSC_lEEESK_SL_NS4_8TiledMMAINS4_8MMA_AtomIJNS4_4SM904GMMA26MMA_64x256x16_F32F16F16_SSILNSP_5MajorE0ELSR_0ELNSP_7ScaleInE1ELSS_1EEEEEENS4_6LayoutINS5_IJNSA_ILi2EEESC_SC_EEENS5_IJSC_NSA_ILi0EEESY_EEEEENS5_IJNS4_10UnderscoreES11_S11_EEEEENS4_23SM90_TMA_LOAD_MULTICASTENS4_14ComposedLayoutINS4_7SwizzleILi2ELi4ELi3EEENS4_18smem_ptr_flag_bitsILi16EEENSV_INS5_IJNSA_ILi8EEESI_EEENS5_IJSI_SC_EEEEEEEvNS4_8identityES14_S1E_vS1F_EENS_8epilogue10collective6detail29Sm90TmaWarpSpecializedAdapterINS1I_15DefaultEpilogueISK_SL_SL_NS1H_6thread17LinearCombinationISK_Li1EffLNS1M_9ScaleType4KindE0ELNS_15FloatRoundStyleE2ESK_EENS1_15EpilogueDefaultEEEEEvvEEEEvNT_6ParamsE,"aw",@nobits
	.sectionflags	@""
	.align	16
	.zero		1024


//--------------------- .nv.shared.reserved.0     --------------------------
	.section	.nv.shared.reserved.0,"aw",@nobits
	.weak		__nv_reservedSMEM_offset_0_alias
	.size		__nv_reservedSMEM_offset_0_alias, 0, 0
	.other		__nv_reservedSMEM_offset_0_alias,@"STO_CUDA_RESERVED_SHARED STV_DEFAULT"
__nv_reservedSMEM_offset_0_alias:
	.zero		0


//--------------------- .nv.global                --------------------------
	.section	.nv.global,"aw",@nobits
.nv.global:
	.type		_ZN40_INTERNAL_1f7c59d0_4_k_cu_36eb539d_252934cute1_E,@object
	.size		_ZN40_INTERNAL_1f7c59d0_4_k_cu_36eb539d_252934cute1_E,(_ZN40_INTERNAL_1f7c59d0_4_k_cu_36eb539d_252934cuda3std3__45__cpo6cbeginE - _ZN40_INTERNAL_1f7c59d0_4_k_cu_36eb539d_252934cute1_E)
_ZN40_INTERNAL_1f7c59d0_4_k_cu_36eb539d_252934cute1_E:
	.zero		1
	.type		_ZN40_INTERNAL_1f7c59d0_4_k_cu_36eb539d_252934cuda3std3__45__cpo6cbeginE,@object
	.size		_ZN40_INTERNAL_1f7c59d0_4_k_cu_36eb539d_252934cuda3std3__45__cpo6cbeginE,(_ZN40_INTERNAL_1f7c59d0_4_k_cu_36eb539d_252934cuda3std3__48in_placeE - _ZN40_INTERNAL_1f7c59d0_4_k_cu_36eb539d_252934cuda3std3__45__cpo6cbeginE)
_ZN40_INTERNAL_1f7c59d0_4_k_cu_36eb539d_252934cuda3std3__45__cpo6cbeginE:
	.zero		1
	.type		_ZN40_INTERNAL_1f7c59d0_4_k_cu_36eb539d_252934cuda3std3__48in_placeE,@object
	.size		_ZN40_INTERNAL_1f7c59d0_4_k_cu_36eb539d_252934cuda3std3__48in_placeE,(_ZN40_INTERNAL_1f7c59d0_4_k_cu_36eb539d_252934cuda3std6ranges3__45__cpo9iter_moveE - _ZN40_INTERNAL_1f7c59d0_4_k_cu_36eb539d_252934cuda3std3__48in_placeE)
_ZN40_INTERNAL_1f7c59d0_4_k_cu_36eb539d_252934cuda3std3__48in_placeE:
	.zero		1
	.type		_ZN40_INTERNAL_1f7c59d0_4_k_cu_36eb539d_252934cuda3std6ranges3__45__cpo9iter_moveE,@object
	.size		_ZN40_INTERNAL_1f7c59d0_4_k_cu_36eb539d_252934cuda3std6ranges3__45__cpo9iter_moveE,(_ZN40_INTERNAL_1f7c59d0_4_k_cu_36eb539d_252934cuda3std3__45__cpo5beginE - _ZN40_INTERNAL_1f7c59d0_4_k_cu_36eb539d_252934cuda3std6ranges3__45__cpo9iter_moveE)
_ZN40_INTERNAL_1f7c59d0_4_k_cu_36eb539d_252934cuda3std6ranges3__45__cpo9iter_moveE:
	.zero		1
	.type		_ZN40_INTERNAL_1f7c59d0_4_k_cu_36eb539d_252934cuda3std3__45__cpo5beginE,@object
	.size		_ZN40_INTERNAL_1f7c59d0_4_k_cu_36eb539d_252934cuda3std3__45__cpo5beginE,(_ZN40_INTERNAL_1f7c59d0_4_k_cu_36eb539d_252934cuda3std3__442_GLOBAL__N__1f7c59d0_4_k_cu_36eb539d_252936ignoreE - _ZN40_INTERNAL_1f7c59d0_4_k_cu_36eb539d_252934cuda3std3__45__cpo5beginE)
_ZN40_INTERNAL_1f7c59d0_4_k_cu_36eb539d_252934cuda3std3__45__cpo5beginE:
	.zero		1
	.type		_ZN40_INTERNAL_1f7c59d0_4_k_cu_36eb539d_252934cuda3std3__442_GLOBAL__N__1f7c59d0_4_k_cu_36eb539d_252936ignoreE,@object
	.size		_ZN40_INTERNAL_1f7c59d0_4_k_cu_36eb539d_252934cuda3std3__442_GLOBAL__N__1f7c59d0_4_k_cu_36eb539d_252936ignoreE,(_ZN40_INTERNAL_1f7c59d0_4_k_cu_36eb539d_252934cute7productE - _ZN40_INTERNAL_1f7c59d0_4_k_cu_36eb539d_252934cuda3std3__442_GLOBAL__N__1f7c59d0_4_k_cu_36eb539d_252936ignoreE)
_ZN40_INTERNAL_1f7c59d0_4_k_cu_36eb539d_252934cuda3std3__442_GLOBAL__N__1f7c59d0_4_k_cu_36eb539d_252936ignoreE:
	.zero		1
	.type		_ZN40_INTERNAL_1f7c59d0_4_k_cu_36eb539d_252934cute7productE,@object
	.size		_ZN40_INTERNAL_1f7c59d0_4_k_cu_36eb539d_252934cute7productE,(_ZN40_INTERNAL_1f7c59d0_4_k_cu_36eb539d_252934cuda3std3__45__cpo3endE - _ZN40_INTERNAL_1f7c59d0_4_k_cu_36eb539d_252934cute7productE)
_ZN40_INTERNAL_1f7c59d0_4_k_cu_36eb539d_252934cute7productE:
	.zero		1
	.type		_ZN40_INTERNAL_1f7c59d0_4_k_cu_36eb539d_252934cuda3std3__45__cpo3endE,@object
	.size		_ZN40_INTERNAL_1f7c59d0_4_k_cu_36eb539d_252934cuda3std3__45__cpo3endE,(_ZN40_INTERNAL_1f7c59d0_4_k_cu_36eb539d_252934cuda3std3__419piecewise_constructE - _ZN40_INTERNAL_1f7c59d0_4_k_cu_36eb539d_252934cuda3std3__45__cpo3endE)
_ZN40_INTERNAL_1f7c59d0_4_k_cu_36eb539d_252934cuda3std3__45__cpo3endE:
	.zero		1
	.type		_ZN40_INTERNAL_1f7c59d0_4_k_cu_36eb539d_252934cuda3std3__419piecewise_constructE,@object
	.size		_ZN40_INTERNAL_1f7c59d0_4_k_cu_36eb539d_252934cuda3std3__419piecewise_constructE,(_ZN40_INTERNAL_1f7c59d0_4_k_cu_36eb539d_252934cuda3std3__45__cpo4cendE - _ZN40_INTERNAL_1f7c59d0_4_k_cu_36eb539d_252934cuda3std3__419piecewise_constructE)
_ZN40_INTERNAL_1f7c59d0_4_k_cu_36eb539d_252934cuda3std3__419piecewise_constructE:
	.zero		1
	.type		_ZN40_INTERNAL_1f7c59d0_4_k_cu_36eb539d_252934cuda3std3__45__cpo4cendE,@object
	.size		_ZN40_INTERNAL_1f7c59d0_4_k_cu_36eb539d_252934cuda3std3__45__cpo4cendE,(_ZN40_INTERNAL_1f7c59d0_4_k_cu_36eb539d_252934cuda3std6ranges3__45__cpo4swapE - _ZN40_INTERNAL_1f7c59d0_4_k_cu_36eb539d_252934cuda3std3__45__cpo4cendE)
_ZN40_INTERNAL_1f7c59d0_4_k_cu_36eb539d_252934cuda3std3__45__cpo4cendE:
	.zero		1
	.type		_ZN40_INTERNAL_1f7c59d0_4_k_cu_36eb539d_252934cuda3std6ranges3__45__cpo4swapE,@object
	.size		_ZN40_INTERNAL_1f7c59d0_4_k_cu_36eb539d_252934cuda3std6ranges3__45__cpo4swapE,(.L_8 - _ZN40_INTERNAL_1f7c59d0_4_k_cu_36eb539d_252934cuda3std6ranges3__45__cpo4swapE)
_ZN40_INTERNAL_1f7c59d0_4_k_cu_36eb539d_252934cuda3std6ranges3__45__cpo4swapE:
	.zero		1
.L_8:


//--------------------- .nv.constant0._ZN7cutlass13device_kernelINS_4gemm6kernel13GemmUniversalIN4cute5tupleIJiiiiEEENS1_10collective13CollectiveMmaINS1_34MainloopSm90TmaGmmaWarpSpecializedILi9ENS5_IJNS4_1CILi4EEESB_NSA_ILi1EEEEEENS1_35KernelTmaWarpSpecializedCooperativeEEENS5_IJNSA_ILi128EEENSA_ILi256EEENSA_ILi32EEEEEENS_6half_tENS5_IJlSC_lEEESK_SL_NS4_8TiledMMAINS4_8MMA_AtomIJNS4_4SM904GMMA26MMA_64x256x16_F32F16F16_SSILNSP_5MajorE0ELSR_0ELNSP_7ScaleInE1ELSS_1EEEEEENS4_6LayoutINS5_IJNSA_ILi2EEESC_SC_EEENS5_IJSC_NSA_ILi0EEESY_EEEEENS5_IJNS4_10UnderscoreES11_S11_EEEEENS4_23SM90_TMA_LOAD_MULTICASTENS4_14ComposedLayoutINS4_7SwizzleILi2ELi4ELi3EEENS4_18smem_ptr_flag_bitsILi16EEENSV_INS5_IJNSA_ILi8EEESI_EEENS5_IJSI_SC_EEEEEEEvNS4_8identityES14_S1E_vS1F_EENS_8epilogue10collective6detail29Sm90TmaWarpSpecializedAdapterINS1I_15DefaultEpilogueISK_SL_SL_NS1H_6thread17LinearCombinationISK_Li1EffLNS1M_9ScaleType4KindE0ELNS_15FloatRoundStyleE2ESK_EENS1_15EpilogueDefaultEEEEEvvEEEEvNT_6ParamsE --------------------------
	.section	.nv.constant0._ZN7cutlass13device_kernelINS_4gemm6kernel13GemmUniversalIN4cute5tupleIJiiiiEEENS1_10collective13CollectiveMmaINS1_34MainloopSm90TmaGmmaWarpSpecializedILi9ENS5_IJNS4_1CILi4EEESB_NSA_ILi1EEEEEENS1_35KernelTmaWarpSpecializedCooperativeEEENS5_IJNSA_ILi128EEENSA_ILi256EEENSA_ILi32EEEEEENS_6half_tENS5_IJlSC_lEEESK_SL_NS4_8TiledMMAINS4_8MMA_AtomIJNS4_4SM904GMMA26MMA_64x256x16_F32F16F16_SSILNSP_5MajorE0ELSR_0ELNSP_7ScaleInE1ELSS_1EEEEEENS4_6LayoutINS5_IJNSA_ILi2EEESC_SC_EEENS5_IJSC_NSA_ILi0EEESY_EEEEENS5_IJNS4_10UnderscoreES11_S11_EEEEENS4_23SM90_TMA_LOAD_MULTICASTENS4_14ComposedLayoutINS4_7SwizzleILi2ELi4ELi3EEENS4_18smem_ptr_flag_bitsILi16EEENSV_INS5_IJNSA_ILi8EEESI_EEENS5_IJSI_SC_EEEEEEEvNS4_8identityES14_S1E_vS1F_EENS_8epilogue10collective6detail29Sm90TmaWarpSpecializedAdapterINS1I_15DefaultEpilogueISK_SL_SL_NS1H_6thread17LinearCombinationISK_Li1EffLNS1M_9ScaleType4KindE0ELNS_15FloatRoundStyleE2ESK_EENS1_15EpilogueDefaultEEEEEvvEEEEvNT_6ParamsE,"a",@progbits
	.sectionflags	@""
	.align	4
.nv.constant0._ZN7cutlass13device_kernelINS_4gemm6kernel13GemmUniversalIN4cute5tupleIJiiiiEEENS1_10collective13CollectiveMmaINS1_34MainloopSm90TmaGmmaWarpSpecializedILi9ENS5_IJNS4_1CILi4EEESB_NSA_ILi1EEEEEENS1_35KernelTmaWarpSpecializedCooperativeEEENS5_IJNSA_ILi128EEENSA_ILi256EEENSA_ILi32EEEEEENS_6half_tENS5_IJlSC_lEEESK_SL_NS4_8TiledMMAINS4_8MMA_AtomIJNS4_4SM904GMMA26MMA_64x256x16_F32F16F16_SSILNSP_5MajorE0ELSR_0ELNSP_7ScaleInE1ELSS_1EEEEEENS4_6LayoutINS5_IJNSA_ILi2EEESC_SC_EEENS5_IJSC_NSA_ILi0EEESY_EEEEENS5_IJNS4_10UnderscoreES11_S11_EEEEENS4_23SM90_TMA_LOAD_MULTICASTENS4_14ComposedLayoutINS4_7SwizzleILi2ELi4ELi3EEENS4_18smem_ptr_flag_bitsILi16EEENSV_INS5_IJNSA_ILi8EEESI_EEENS5_IJSI_SC_EEEEEEEvNS4_8identityES14_S1E_vS1F_EENS_8epilogue10collective6detail29Sm90TmaWarpSpecializedAdapterINS1I_15DefaultEpilogueISK_SL_SL_NS1H_6thread17LinearCombinationISK_Li1EffLNS1M_9ScaleType4KindE0ELNS_15FloatRoundStyleE2ESK_EENS1_15EpilogueDefaultEEEEEvvEEEEvNT_6ParamsE:
	.zero		1664


//--------------------- SYMBOLS --------------------------

	.type		.nv.reservedSmem.offset0,@object
	.size		.nv.reservedSmem.offset0,0x4
	.type		__assertfail,@function
